	.target	sm_90a

	.elftype	@"ET_EXEC"


//--------------------- .note.nv.tkinfo           --------------------------
	.section	.note.nv.tkinfo,"",@"SHT_NOTE"
	.sectionflags	@"SHF_NOTE_NV_TKINFO"
	.tkinfo
        /*0018*/ 	.word	0x00000002
        /*0030*/ 	.string	""
        /*0030*/ 	.string	"ptxas"
        /*0030*/ 	.string	"Cuda compilation tools, release 13.0, V13.0.88"
        /*0030*/ 	.string	"Build cuda_13.0.r13.0/compiler.36424714_0"
        /*0030*/ 	.string	"-arch sm_90a -m 64 "



//--------------------- .note.nv.cuinfo           --------------------------
	.section	.note.nv.cuinfo,"",@"SHT_NOTE"
	.sectionflags	@"SHF_NOTE_NV_CUINFO"
        /*0018*/ 	.short	0x0002
        /*001a*/ 	.short	0x005a
        /*001c*/ 	.short	0x0082
	.zero		2


//--------------------- .nv.info                  --------------------------
	.section	.nv.info,"",@"SHT_CUDA_INFO"
	.align	4


	//----- nvinfo : EIATTR_REGCOUNT
	.align		4
        /*0000*/ 	.byte	0x04, 0x2f
        /*0002*/ 	.short	(.L_15 - .L_14)
	.align		4
.L_14:
        /*0004*/ 	.word	index@(_ZN7cutlass13device_kernelINS_4gemm6kernel13GemmUniversalIN4cute5tupleIJiiiiEEENS1_10collective13CollectiveMmaINS1_34MainloopSm90TmaGmmaWarpSpecializedILi3ENS5_IJNS4_1CILi1EEENSA_ILi4EEESB_EEENS1_35KernelTmaWarpSpecializedCooperativeEEENS5_IJNSA_ILi128EEESG_NSA_ILi64EEEEEENS_6half_tENS5_IJSB_llEEESJ_SK_NS4_8TiledMMAINS4_8MMA_AtomIJNS4_4SM904GMMA26MMA_64x128x16_F32F16F16_SSILNSO_5MajorE1ELSQ_1ELNSO_7ScaleInE1ELSR_1EEEEEENS4_6LayoutINS5_IJNSA_ILi2EEESB_SB_EEENS5_IJSB_NSA_ILi0EEESX_EEEEENS5_IJNS4_10UnderscoreES10_S10_EEEEENS4_23SM90_TMA_LOAD_MULTICASTENS4_14ComposedLayoutINS4_7SwizzleILi3ELi4ELi3EEENS4_18smem_ptr_flag_bitsILi16EEENSU_INS5_IJSH_NSA_ILi8EEEEEENS5_IJSB_SH_EEEEEEEvNS4_8identityENS4_13SM90_TMA_LOADES1D_vS1E_EENS_8epilogue10collective6detail29Sm90TmaWarpSpecializedAdapterINS1I_15DefaultEpilogueISJ_NS5_IJlSB_lEEES1M_NS1H_6thread17LinearCombinationISJ_Li1EffLNS1N_9ScaleType4KindE0ELNS_15FloatRoundStyleE2ESJ_EENS1_15EpilogueDefaultEEEEEvvEEEEvNT_6ParamsE)
        /*0008*/ 	.word	0x000000a8


	//----- nvinfo : EIATTR_FRAME_SIZE
	.align		4
.L_15:
        /*000c*/ 	.byte	0x04, 0x11
        /*000e*/ 	.short	(.L_17 - .L_16)
	.align		4
.L_16:
        /*0010*/ 	.word	index@(_ZN7cutlass13device_kernelINS_4gemm6kernel13GemmUniversalIN4cute5tupleIJiiiiEEENS1_10collective13CollectiveMmaINS1_34MainloopSm90TmaGmmaWarpSpecializedILi3ENS5_IJNS4_1CILi1EEENSA_ILi4EEESB_EEENS1_35KernelTmaWarpSpecializedCooperativeEEENS5_IJNSA_ILi128EEESG_NSA_ILi64EEEEEENS_6half_tENS5_IJSB_llEEESJ_SK_NS4_8TiledMMAINS4_8MMA_AtomIJNS4_4SM904GMMA26MMA_64x128x16_F32F16F16_SSILNSO_5MajorE1ELSQ_1ELNSO_7ScaleInE1ELSR_1EEEEEENS4_6LayoutINS5_IJNSA_ILi2EEESB_SB_EEENS5_IJSB_NSA_ILi0EEESX_EEEEENS5_IJNS4_10UnderscoreES10_S10_EEEEENS4_23SM90_TMA_LOAD_MULTICASTENS4_14ComposedLayoutINS4_7SwizzleILi3ELi4ELi3EEENS4_18smem_ptr_flag_bitsILi16EEENSU_INS5_IJSH_NSA_ILi8EEEEEENS5_IJSB_SH_EEEEEEEvNS4_8identityENS4_13SM90_TMA_LOADES1D_vS1E_EENS_8epilogue10collective6detail29Sm90TmaWarpSpecializedAdapterINS1I_15DefaultEpilogueISJ_NS5_IJlSB_lEEES1M_NS1H_6thread17LinearCombinationISJ_Li1EffLNS1N_9ScaleType4KindE0ELNS_15FloatRoundStyleE2ESJ_EENS1_15EpilogueDefaultEEEEEvvEEEEvNT_6ParamsE)
        /*0014*/ 	.word	0x00000000


	//----- nvinfo : EIATTR_MIN_STACK_SIZE
	.align		4
.L_17:
        /*0018*/ 	.byte	0x04, 0x12
        /*001a*/ 	.short	(.L_19 - .L_18)
	.align		4
.L_18:
        /*001c*/ 	.word	index@(_ZN7cutlass13device_kernelINS_4gemm6kernel13GemmUniversalIN4cute5tupleIJiiiiEEENS1_10collective13CollectiveMmaINS1_34MainloopSm90TmaGmmaWarpSpecializedILi3ENS5_IJNS4_1CILi1EEENSA_ILi4EEESB_EEENS1_35KernelTmaWarpSpecializedCooperativeEEENS5_IJNSA_ILi128EEESG_NSA_ILi64EEEEEENS_6half_tENS5_IJSB_llEEESJ_SK_NS4_8TiledMMAINS4_8MMA_AtomIJNS4_4SM904GMMA26MMA_64x128x16_F32F16F16_SSILNSO_5MajorE1ELSQ_1ELNSO_7ScaleInE1ELSR_1EEEEEENS4_6LayoutINS5_IJNSA_ILi2EEESB_SB_EEENS5_IJSB_NSA_ILi0EEESX_EEEEENS5_IJNS4_10UnderscoreES10_S10_EEEEENS4_23SM90_TMA_LOAD_MULTICASTENS4_14ComposedLayoutINS4_7SwizzleILi3ELi4ELi3EEENS4_18smem_ptr_flag_bitsILi16EEENSU_INS5_IJSH_NSA_ILi8EEEEEENS5_IJSB_SH_EEEEEEEvNS4_8identityENS4_13SM90_TMA_LOADES1D_vS1E_EENS_8epilogue10collective6detail29Sm90TmaWarpSpecializedAdapterINS1I_15DefaultEpilogueISJ_NS5_IJlSB_lEEES1M_NS1H_6thread17LinearCombinationISJ_Li1EffLNS1N_9ScaleType4KindE0ELNS_15FloatRoundStyleE2ESJ_EENS1_15EpilogueDefaultEEEEEvvEEEEvNT_6ParamsE)
        /*0020*/ 	.word	0x00000000
.L_19:


//--------------------- .nv.compat                --------------------------
	.section	.nv.compat,"",@"SHT_CUDA_COMPAT_INFO"
	.align	4
        /*0000*/ 	.byte	0x02, 0x09, 0x01, 0x00, 0x02, 0x02, 0x04, 0x00, 0x02, 0x05, 0x05, 0x00, 0x03, 0x07, 0x01, 0x01
        /*0010*/ 	.byte	0x02, 0x03, 0x01, 0x00, 0x02, 0x06, 0x01, 0x00, 0x04, 0x0b, 0x08, 0x00, 0x00, 0x00, 0x00, 0x00
        /*0020*/ 	.byte	0x00, 0x00, 0x00, 0x00


//--------------------- .nv.info._ZN7cutlass13device_kernelINS_4gemm6kernel13GemmUniversalIN4cute5tupleIJiiiiEEENS1_10collective13CollectiveMmaINS1_34MainloopSm90TmaGmmaWarpSpecializedILi3ENS5_IJNS4_1CILi1EEENSA_ILi4EEESB_EEENS1_35KernelTmaWarpSpecializedCooperativeEEENS5_IJNSA_ILi128EEESG_NSA_ILi64EEEEEENS_6half_tENS5_IJSB_llEEESJ_SK_NS4_8TiledMMAINS4_8MMA_AtomIJNS4_4SM904GMMA26MMA_64x128x16_F32F16F16_SSILNSO_5MajorE1ELSQ_1ELNSO_7ScaleInE1ELSR_1EEEEEENS4_6LayoutINS5_IJNSA_ILi2EEESB_SB_EEENS5_IJSB_NSA_ILi0EEESX_EEEEENS5_IJNS4_10UnderscoreES10_S10_EEEEENS4_23SM90_TMA_LOAD_MULTICASTENS4_14ComposedLayoutINS4_7SwizzleILi3ELi4ELi3EEENS4_18smem_ptr_flag_bitsILi16EEENSU_INS5_IJSH_NSA_ILi8EEEEEENS5_IJSB_SH_EEEEEEEvNS4_8identityENS4_13SM90_TMA_LOADES1D_vS1E_EENS_8epilogue10collective6detail29Sm90TmaWarpSpecializedAdapterINS1I_15DefaultEpilogueISJ_NS5_IJlSB_lEEES1M_NS1H_6thread17LinearCombinationISJ_Li1EffLNS1N_9ScaleType4KindE0ELNS_15FloatRoundStyleE2ESJ_EENS1_15EpilogueDefaultEEEEEvvEEEEvNT_6ParamsE --------------------------
	.section	.nv.info._ZN7cutlass13device_kernelINS_4gemm6kernel13GemmUniversalIN4cute5tupleIJiiiiEEENS1_10collective13CollectiveMmaINS1_34MainloopSm90TmaGmmaWarpSpecializedILi3ENS5_IJNS4_1CILi1EEENSA_ILi4EEESB_EEENS1_35KernelTmaWarpSpecializedCooperativeEEENS5_IJNSA_ILi128EEESG_NSA_ILi64EEEEEENS_6half_tENS5_IJSB_llEEESJ_SK_NS4_8TiledMMAINS4_8MMA_AtomIJNS4_4SM904GMMA26MMA_64x128x16_F32F16F16_SSILNSO_5MajorE1ELSQ_1ELNSO_7ScaleInE1ELSR_1EEEEEENS4_6LayoutINS5_IJNSA_ILi2EEESB_SB_EEENS5_IJSB_NSA_ILi0EEESX_EEEEENS5_IJNS4_10UnderscoreES10_S10_EEEEENS4_23SM90_TMA_LOAD_MULTICASTENS4_14ComposedLayoutINS4_7SwizzleILi3ELi4ELi3EEENS4_18smem_ptr_flag_bitsILi16EEENSU_INS5_IJSH_NSA_ILi8EEEEEENS5_IJSB_SH_EEEEEEEvNS4_8identityENS4_13SM90_TMA_LOADES1D_vS1E_EENS_8epilogue10collective6detail29Sm90TmaWarpSpecializedAdapterINS1I_15DefaultEpilogueISJ_NS5_IJlSB_lEEES1M_NS1H_6thread17LinearCombinationISJ_Li1EffLNS1N_9ScaleType4KindE0ELNS_15FloatRoundStyleE2ESJ_EENS1_15EpilogueDefaultEEEEEvvEEEEvNT_6ParamsE,"",@"SHT_CUDA_INFO"
	.sectionflags	@""
	.align	4


	//----- nvinfo : EIATTR_CUDA_API_VERSION
	.align		4
        /*0000*/ 	.byte	0x04, 0x37
        /*0002*/ 	.short	(.L_21 - .L_20)
.L_20:
        /*0004*/ 	.word	0x00000082


	//----- nvinfo : EIATTR_KPARAM_INFO
	.align		4
.L_21:
        /*0008*/ 	.byte	0x04, 0x17
        /*000a*/ 	.short	(.L_23 - .L_22)
.L_22:
        /*000c*/ 	.word	0x00000000
        /*0010*/ 	.short	0x0000
        /*0012*/ 	.short	0x0070
        /*0014*/ 	.byte	0x00, 0xf0, 0x01, 0x10


	//----- nvinfo : EIATTR_SPARSE_MMA_MASK
	.align		4
.L_23:
        /*0018*/ 	.byte	0x03, 0x50
        /*001a*/ 	.short	0x0000


	//----- nvinfo : EIATTR_MAXREG_COUNT
	.align		4
        /*001c*/ 	.byte	0x03, 0x1b
        /*001e*/ 	.short	0x00a8


	//----- nvinfo : EIATTR_NUM_BARRIERS
	.align		4
        /*0020*/ 	.byte	0x02, 0x4c
        /*0022*/ 	.byte	0x01
	.zero		1


	//----- nvinfo : EIATTR_EXTERNS
	.align		4
        /*0024*/ 	.byte	0x04, 0x0f
        /*0026*/ 	.short	(.L_25 - .L_24)


	//   ....[0]....
	.align		4
.L_24:
        /*0028*/ 	.word	index@(__assertfail)


	//----- nvinfo : EIATTR_MERCURY_ISA_VERSION
	.align		4
.L_25:
        /*002c*/ 	.byte	0x03, 0x5f
        /*002e*/ 	.short	0x0101


	//----- nvinfo : EIATTR_INT_WARP_WIDE_INSTR_OFFSETS
	.align		4
        /*0030*/ 	.byte	0x04, 0x31
        /*0032*/ 	.short	(.L_27 - .L_26)


	//   ....[0]....
.L_26:
        /*0034*/ 	.word	0x00000430


	//   ....[1]....
        /*0038*/ 	.word	0x00000450


	//   ....[2]....
        /*003c*/ 	.word	0x00000600


	//   ....[3]....
        /*0040*/ 	.word	0x00001e60


	//----- nvinfo : EIATTR_COOP_GROUP_MASK_REGIDS
	.align		4
.L_27:
        /*0044*/ 	.byte	0x04, 0x29
        /*0046*/ 	.short	(.L_29 - .L_28)


	//   ....[0]....
.L_28:
        /*0048*/ 	.word	0xffffffff


	//   ....[1]....
        /*004c*/ 	.word	0xffffffff


	//   ....[2]....
        /*0050*/ 	.word	0xffffffff


	//   ....[3]....
        /*0054*/ 	.word	0xffffffff


	//   ....[4]....
        /*0058*/ 	.word	0xffffffff


	//   ....[5]....
        /*005c*/ 	.word	0xffffffff


	//----- nvinfo : EIATTR_COOP_GROUP_INSTR_OFFSETS
	.align		4
.L_29:
        /*0060*/ 	.byte	0x04, 0x28
        /*0062*/ 	.short	(.L_31 - .L_30)


	//   ....[0]....
.L_30:
        /*0064*/ 	.word	0x00000060


	//   ....[1]....
        /*0068*/ 	.word	0x00000070


	//   ....[2]....
        /*006c*/ 	.word	0x00000130


	//   ....[3]....
        /*0070*/ 	.word	0x000002a0


	//   ....[4]....
        /*0074*/ 	.word	0x00000770


	//   ....[5]....
        /*0078*/ 	.word	0x000013f0


	//----- nvinfo : EIATTR_REG_RECONFIG
	.align		4
.L_31:
        /*007c*/ 	.byte	0x01, 0x54
	.zero		2


	//----- nvinfo : EIATTR_SYSCALL_OFFSETS
	.align		4
        /*0080*/ 	.byte	0x04, 0x46
        /*0082*/ 	.short	(.L_33 - .L_32)


	//   ....[0]....
.L_32:
        /*0084*/ 	.word	0x000015d0


	//----- nvinfo : EIATTR_MBARRIER_INSTR_OFFSETS
	.align		4
.L_33:
        /*0088*/ 	.byte	0x04, 0x39
        /*008a*/ 	.short	(.L_35 - .L_34)


	//   ....[0]....
.L_34:
        /*008c*/ 	.word	0x00000230
        /*0090*/ 	.word	0x000000ff
        /*0094*/ 	.word	0x00000000
        /*0098*/ 	.short	0x0100
        /*009a*/ 	.byte	0x08
	.zero		1


	//   ....[1]....
        /*009c*/ 	.word	0x00000240
        /*00a0*/ 	.word	0x000000ff
        /*00a4*/ 	.word	0x00000018
        /*00a8*/ 	.short	0x0100
        /*00aa*/ 	.byte	0x08
	.zero		1


	//   ....[2]....
        /*00ac*/ 	.word	0x00000250
        /*00b0*/ 	.word	0x000000ff
        /*00b4*/ 	.word	0x00000008
        /*00b8*/ 	.short	0x0100
        /*00ba*/ 	.byte	0x08
	.zero		1


	//   ....[3]....
        /*00bc*/ 	.word	0x00000260
        /*00c0*/ 	.word	0x000000ff
        /*00c4*/ 	.word	0x00000020
        /*00c8*/ 	.short	0x0100
        /*00ca*/ 	.byte	0x08
	.zero		1


	//   ....[4]....
        /*00cc*/ 	.word	0x00000270
        /*00d0*/ 	.word	0x000000ff
        /*00d4*/ 	.word	0x00000010
        /*00d8*/ 	.short	0x0100
        /*00da*/ 	.byte	0x08
	.zero		1


	//   ....[5]....
        /*00dc*/ 	.word	0x00000280
        /*00e0*/ 	.word	0x000000ff
        /*00e4*/ 	.word	0x00000028
        /*00e8*/ 	.short	0x0100
        /*00ea*/ 	.byte	0x08
	.zero		1


	//   ....[6]....
        /*00ec*/ 	.word	0x00000690
        /*00f0*/ 	.word	0x000000ff
        /*00f4*/ 	.word	0x00000040
        /*00f8*/ 	.short	0x0100
        /*00fa*/ 	.byte	0x06
	.zero		1


	//   ....[7]....
        /*00fc*/ 	.word	0x00000720
        /*0100*/ 	.word	0x000000ff
        /*0104*/ 	.word	0x00000048
        /*0108*/ 	.short	0x0100
        /*010a*/ 	.byte	0x06
	.zero		1


	//   ....[8]....
        /*010c*/ 	.word	0x00001690
        /*0110*/ 	.word	0x00000003
        /*0114*/ 	.word	0x00000000
        /*0118*/ 	.short	0x010a
        /*011a*/ 	.byte	0x3f
	.zero		1


	//   ....[9]....
        /*011c*/ 	.word	0x000016f0
        /*0120*/ 	.word	0x00000003
        /*0124*/ 	.word	0x00000000
        /*0128*/ 	.short	0x010a
        /*012a*/ 	.byte	0x3f
	.zero		1


	//   ....[10]....
        /*012c*/ 	.word	0x00001a70
        /*0130*/ 	.word	0x00000005
        /*0134*/ 	.word	0x00000000
        /*0138*/ 	.short	0x010a
        /*013a*/ 	.byte	0x3f
	.zero		1


	//   ....[11]....
        /*013c*/ 	.word	0x00001ab0
        /*0140*/ 	.word	0x00000005
        /*0144*/ 	.word	0x00000000
        /*0148*/ 	.short	0x010a
        /*014a*/ 	.byte	0x3f
	.zero		1


	//   ....[12]....
        /*014c*/ 	.word	0x00001d10
        /*0150*/ 	.word	0x00000004
        /*0154*/ 	.word	0x00000000
        /*0158*/ 	.short	0x0101
        /*015a*/ 	.byte	0x3f
	.zero		1


	//   ....[13]....
        /*015c*/ 	.word	0x00001f00
        /*0160*/ 	.word	0x00000000
        /*0164*/ 	.word	0x00000000
        /*0168*/ 	.short	0x0101
        /*016a*/ 	.byte	0x3f
	.zero		1


	//   ....[14]....
        /*016c*/ 	.word	0x00006fe0
        /*0170*/ 	.word	0x00000016
        /*0174*/ 	.word	0x00000018
        /*0178*/ 	.short	0x010a
        /*017a*/ 	.byte	0x3f
	.zero		1


	//   ....[15]....
        /*017c*/ 	.word	0x00007450
        /*0180*/ 	.word	0x00000006
        /*0184*/ 	.word	0x00000048
        /*0188*/ 	.short	0x0101
        /*018a*/ 	.byte	0x3f
	.zero		1


	//   ....[16]....
        /*018c*/ 	.word	0x00007b80
        /*0190*/ 	.word	0x00000007
        /*0194*/ 	.word	0x00000000
        /*0198*/ 	.short	0x010a
        /*019a*/ 	.byte	0x3f
	.zero		1


	//   ....[17]....
        /*019c*/ 	.word	0x00007c00
        /*01a0*/ 	.word	0x00000006
        /*01a4*/ 	.word	0x00000000
        /*01a8*/ 	.short	0x010a
        /*01aa*/ 	.byte	0x3f
	.zero		1


	//   ....[18]....
        /*01ac*/ 	.word	0x00007c90
        /*01b0*/ 	.word	0x00000003
        /*01b4*/ 	.word	0x00000000
        /*01b8*/ 	.short	0x010a
        /*01ba*/ 	.byte	0x3f
	.zero		1


	//   ....[19]....
        /*01bc*/ 	.word	0x00007cf0
        /*01c0*/ 	.word	0x00000003
        /*01c4*/ 	.word	0x00000000
        /*01c8*/ 	.short	0x010a
        /*01ca*/ 	.byte	0x3f
	.zero		1


	//   ....[20]....
        /*01cc*/ 	.word	0x00007d40
        /*01d0*/ 	.word	0x00000005
        /*01d4*/ 	.word	0x00000000
        /*01d8*/ 	.short	0x010a
        /*01da*/ 	.byte	0x3f
	.zero		1


	//   ....[21]....
        /*01dc*/ 	.word	0x00007e10
        /*01e0*/ 	.word	0x00000016
        /*01e4*/ 	.word	0x00000018
        /*01e8*/ 	.short	0x010a
        /*01ea*/ 	.byte	0x3f
	.zero		1


	//   ....[22]....
        /*01ec*/ 	.word	0x00007ee0
        /*01f0*/ 	.word	0x00000007
        /*01f4*/ 	.word	0x00000000
        /*01f8*/ 	.short	0x010a
        /*01fa*/ 	.byte	0x3f
	.zero		1


	//   ....[23]....
        /*01fc*/ 	.word	0x00007f30
        /*0200*/ 	.word	0x00000006
        /*0204*/ 	.word	0x00000000
        /*0208*/ 	.short	0x010a
        /*020a*/ 	.byte	0x3f
	.zero		1


	//----- nvinfo : EIATTR_NUM_MBARRIERS
	.align		4
.L_35:
        /*020c*/ 	.byte	0x03, 0x38
        /*020e*/ 	.short	0x0008


	//----- nvinfo : EIATTR_EXIT_INSTR_OFFSETS
	.align		4
        /*0210*/ 	.byte	0x04, 0x1c
        /*0212*/ 	.short	(.L_37 - .L_36)


	//   ....[0]....
.L_36:
        /*0214*/ 	.word	0x00000940


	//   ....[1]....
        /*0218*/ 	.word	0x00001150


	//   ....[2]....
        /*021c*/ 	.word	0x00006750


	//   ....[3]....
        /*0220*/ 	.word	0x00006cb0


	//   ....[4]....
        /*0224*/ 	.word	0x00007ce0


	//----- nvinfo : EIATTR_MAX_THREADS
	.align		4
.L_37:
        /*0228*/ 	.byte	0x04, 0x05
        /*022a*/ 	.short	(.L_39 - .L_38)
.L_38:
        /*022c*/ 	.word	0x00000180
        /*0230*/ 	.word	0x00000001
        /*0234*/ 	.word	0x00000001


	//----- nvinfo : EIATTR_CRS_STACK_SIZE
	.align		4
.L_39:
        /*0238*/ 	.byte	0x04, 0x1e
        /*023a*/ 	.short	(.L_41 - .L_40)
.L_40:
        /*023c*/ 	.word	0x00000000


	//----- nvinfo : EIATTR_CBANK_PARAM_SIZE
	.align		4
.L_41:
        /*0240*/ 	.byte	0x03, 0x19
        /*0242*/ 	.short	0x0470


	//----- nvinfo : EIATTR_PARAM_CBANK
	.align		4
        /*0244*/ 	.byte	0x04, 0x0a
        /*0246*/ 	.short	(.L_43 - .L_42)
	.align		4
.L_42:
        /*0248*/ 	.word	index@(.nv.constant0._ZN7cutlass13device_kernelINS_4gemm6kernel13GemmUniversalIN4cute5tupleIJiiiiEEENS1_10collective13CollectiveMmaINS1_34MainloopSm90TmaGmmaWarpSpecializedILi3ENS5_IJNS4_1CILi1EEENSA_ILi4EEESB_EEENS1_35KernelTmaWarpSpecializedCooperativeEEENS5_IJNSA_ILi128EEESG_NSA_ILi64EEEEEENS_6half_tENS5_IJSB_llEEESJ_SK_NS4_8TiledMMAINS4_8MMA_AtomIJNS4_4SM904GMMA26MMA_64x128x16_F32F16F16_SSILNSO_5MajorE1ELSQ_1ELNSO_7ScaleInE1ELSR_1EEEEEENS4_6LayoutINS5_IJNSA_ILi2EEESB_SB_EEENS5_IJSB_NSA_ILi0EEESX_EEEEENS5_IJNS4_10UnderscoreES10_S10_EEEEENS4_23SM90_TMA_LOAD_MULTICASTENS4_14ComposedLayoutINS4_7SwizzleILi3ELi4ELi3EEENS4_18smem_ptr_flag_bitsILi16EEENSU_INS5_IJSH_NSA_ILi8EEEEEENS5_IJSB_SH_EEEEEEEvNS4_8identityENS4_13SM90_TMA_LOADES1D_vS1E_EENS_8epilogue10collective6detail29Sm90TmaWarpSpecializedAdapterINS1I_15DefaultEpilogueISJ_NS5_IJlSB_lEEES1M_NS1H_6thread17LinearCombinationISJ_Li1EffLNS1N_9ScaleType4KindE0ELNS_15FloatRoundStyleE2ESJ_EENS1_15EpilogueDefaultEEEEEvvEEEEvNT_6ParamsE)
        /*024c*/ 	.short	0x0210
        /*024e*/ 	.short	0x0470


	//----- nvinfo : EIATTR_SW_WAR
	.align		4
.L_43:
        /*0250*/ 	.byte	0x04, 0x36
        /*0252*/ 	.short	(.L_45 - .L_44)
.L_44:
        /*0254*/ 	.word	0x00000008
.L_45:


//--------------------- .nv.callgraph             --------------------------
	.section	.nv.callgraph,"",@"SHT_CUDA_CALLGRAPH"
	.align	4
	.sectionentsize	8
	.align		4
        /*0000*/ 	.word	0x00000000
	.align		4
        /*0004*/ 	.word	0xffffffff
	.align		4
        /*0008*/ 	.word	index@(_ZN7cutlass13device_kernelINS_4gemm6kernel13GemmUniversalIN4cute5tupleIJiiiiEEENS1_10collective13CollectiveMmaINS1_34MainloopSm90TmaGmmaWarpSpecializedILi3ENS5_IJNS4_1CILi1EEENSA_ILi4EEESB_EEENS1_35KernelTmaWarpSpecializedCooperativeEEENS5_IJNSA_ILi128EEESG_NSA_ILi64EEEEEENS_6half_tENS5_IJSB_llEEESJ_SK_NS4_8TiledMMAINS4_8MMA_AtomIJNS4_4SM904GMMA26MMA_64x128x16_F32F16F16_SSILNSO_5MajorE1ELSQ_1ELNSO_7ScaleInE1ELSR_1EEEEEENS4_6LayoutINS5_IJNSA_ILi2EEESB_SB_EEENS5_IJSB_NSA_ILi0EEESX_EEEEENS5_IJNS4_10UnderscoreES10_S10_EEEEENS4_23SM90_TMA_LOAD_MULTICASTENS4_14ComposedLayoutINS4_7SwizzleILi3ELi4ELi3EEENS4_18smem_ptr_flag_bitsILi16EEENSU_INS5_IJSH_NSA_ILi8EEEEEENS5_IJSB_SH_EEEEEEEvNS4_8identityENS4_13SM90_TMA_LOADES1D_vS1E_EENS_8epilogue10collective6detail29Sm90TmaWarpSpecializedAdapterINS1I_15DefaultEpilogueISJ_NS5_IJlSB_lEEES1M_NS1H_6thread17LinearCombinationISJ_Li1EffLNS1N_9ScaleType4KindE0ELNS_15FloatRoundStyleE2ESJ_EENS1_15EpilogueDefaultEEEEEvvEEEEvNT_6ParamsE)
	.align		4
        /*000c*/ 	.word	index@(__assertfail)
	.align		4
        /*0010*/ 	.word	0x00000000
	.align		4
        /*0014*/ 	.word	0xfffffffe
	.align		4
        /*0018*/ 	.word	0x00000000
	.align		4
        /*001c*/ 	.word	0xfffffffd
	.align		4
        /*0020*/ 	.word	0x00000000
	.align		4
        /*0024*/ 	.word	0xfffffffc


//--------------------- .nv.constant4             --------------------------
	.section	.nv.constant4,"a",@progbits
	.align	8
	.align		8
.nv.constant4:
        /*0000*/ 	.dword	__assertfail
	.align		8
        /*0008*/ 	.dword	__unnamed_1
	.align		8
        /*0010*/ 	.dword	_ZN40_INTERNAL_4cba35cc_4_k_cu_81901b0b_240784cuda3std3__45__cpo5beginE
	.align		8
        /*0018*/ 	.dword	_ZN40_INTERNAL_4cba35cc_4_k_cu_81901b0b_240784cuda3std3__45__cpo3endE
	.align		8
        /*0020*/ 	.dword	_ZN40_INTERNAL_4cba35cc_4_k_cu_81901b0b_240784cuda3std3__45__cpo6cbeginE
	.align		8
        /*0028*/ 	.dword	_ZN40_INTERNAL_4cba35cc_4_k_cu_81901b0b_240784cuda3std3__45__cpo4cendE
	.align		8
        /*0030*/ 	.dword	_ZN40_INTERNAL_4cba35cc_4_k_cu_81901b0b_240784cuda3std3__442_GLOBAL__N__4cba35cc_4_k_cu_81901b0b_240786ignoreE
	.align		8
        /*0038*/ 	.dword	_ZN40_INTERNAL_4cba35cc_4_k_cu_81901b0b_240784cuda3std3__419piecewise_constructE
	.align		8
        /*0040*/ 	.dword	_ZN40_INTERNAL_4cba35cc_4_k_cu_81901b0b_240784cuda3std3__48in_placeE
	.align		8
        /*0048*/ 	.dword	_ZN40_INTERNAL_4cba35cc_4_k_cu_81901b0b_240784cuda3std6ranges3__45__cpo4swapE
	.align		8
        /*0050*/ 	.dword	_ZN40_INTERNAL_4cba35cc_4_k_cu_81901b0b_240784cuda3std6ranges3__45__cpo9iter_moveE
	.align		8
        /*0058*/ 	.dword	_ZN40_INTERNAL_4cba35cc_4_k_cu_81901b0b_240784cute7productE
	.align		8
        /*0060*/ 	.dword	_ZN40_INTERNAL_4cba35cc_4_k_cu_81901b0b_240784cute1_E
	.align		8
        /*0068*/ 	.dword	$str$22
	.align		8
        /*0070*/ 	.dword	$str$23


//--------------------- .text._ZN7cutlass13device_kernelINS_4gemm6kernel13GemmUniversalIN4cute5tupleIJiiiiEEENS1_10collective13CollectiveMmaINS1_34MainloopSm90TmaGmmaWarpSpecializedILi3ENS5_IJNS4_1CILi1EEENSA_ILi4EEESB_EEENS1_35KernelTmaWarpSpecializedCooperativeEEENS5_IJNSA_ILi128EEESG_NSA_ILi64EEEEEENS_6half_tENS5_IJSB_llEEESJ_SK_NS4_8TiledMMAINS4_8MMA_AtomIJNS4_4SM904GMMA26MMA_64x128x16_F32F16F16_SSILNSO_5MajorE1ELSQ_1ELNSO_7ScaleInE1ELSR_1EEEEEENS4_6LayoutINS5_IJNSA_ILi2EEESB_SB_EEENS5_IJSB_NSA_ILi0EEESX_EEEEENS5_IJNS4_10UnderscoreES10_S10_EEEEENS4_23SM90_TMA_LOAD_MULTICASTENS4_14ComposedLayoutINS4_7SwizzleILi3ELi4ELi3EEENS4_18smem_ptr_flag_bitsILi16EEENSU_INS5_IJSH_NSA_ILi8EEEEEENS5_IJSB_SH_EEEEEEEvNS4_8identityENS4_13SM90_TMA_LOADES1D_vS1E_EENS_8epilogue10collective6detail29Sm90TmaWarpSpecializedAdapterINS1I_15DefaultEpilogueISJ_NS5_IJlSB_lEEES1M_NS1H_6thread17LinearCombinationISJ_Li1EffLNS1N_9ScaleType4KindE0ELNS_15FloatRoundStyleE2ESJ_EENS1_15EpilogueDefaultEEEEEvvEEEEvNT_6ParamsE --------------------------
	.section	.text._ZN7cutlass13device_kernelINS_4gemm6kernel13GemmUniversalIN4cute5tupleIJiiiiEEENS1_10collective13CollectiveMmaINS1_34MainloopSm90TmaGmmaWarpSpecializedILi3ENS5_IJNS4_1CILi1EEENSA_ILi4EEESB_EEENS1_35KernelTmaWarpSpecializedCooperativeEEENS5_IJNSA_ILi128EEESG_NSA_ILi64EEEEEENS_6half_tENS5_IJSB_llEEESJ_SK_NS4_8TiledMMAINS4_8MMA_AtomIJNS4_4SM904GMMA26MMA_64x128x16_F32F16F16_SSILNSO_5MajorE1ELSQ_1ELNSO_7ScaleInE1ELSR_1EEEEEENS4_6LayoutINS5_IJNSA_ILi2EEESB_SB_EEENS5_IJSB_NSA_ILi0EEESX_EEEEENS5_IJNS4_10UnderscoreES10_S10_EEEEENS4_23SM90_TMA_LOAD_MULTICASTENS4_14ComposedLayoutINS4_7SwizzleILi3ELi4ELi3EEENS4_18smem_ptr_flag_bitsILi16EEENSU_INS5_IJSH_NSA_ILi8EEEEEENS5_IJSB_SH_EEEEEEEvNS4_8identityENS4_13SM90_TMA_LOADES1D_vS1E_EENS_8epilogue10collective6detail29Sm90TmaWarpSpecializedAdapterINS1I_15DefaultEpilogueISJ_NS5_IJlSB_lEEES1M_NS1H_6thread17LinearCombinationISJ_Li1EffLNS1N_9ScaleType4KindE0ELNS_15FloatRoundStyleE2ESJ_EENS1_15EpilogueDefaultEEEEEvvEEEEvNT_6ParamsE,"ax",@progbits
	.align	128
.text._ZN7cutlass13device_kernelINS_4gemm6kernel13GemmUniversalIN4cute5tupleIJiiiiEEENS1_10collective13CollectiveMmaINS1_34MainloopSm90TmaGmmaWarpSpecializedILi3ENS5_IJNS4_1CILi1EEENSA_ILi4EEESB_EEENS1_35KernelTmaWarpSpecializedCooperativeEEENS5_IJNSA_ILi128EEESG_NSA_ILi64EEEEEENS_6half_tENS5_IJSB_llEEESJ_SK_NS4_8TiledMMAINS4_8MMA_AtomIJNS4_4SM904GMMA26MMA_64x128x16_F32F16F16_SSILNSO_5MajorE1ELSQ_1ELNSO_7ScaleInE1ELSR_1EEEEEENS4_6LayoutINS5_IJNSA_ILi2EEESB_SB_EEENS5_IJSB_NSA_ILi0EEESX_EEEEENS5_IJNS4_10UnderscoreES10_S10_EEEEENS4_23SM90_TMA_LOAD_MULTICASTENS4_14ComposedLayoutINS4_7SwizzleILi3ELi4ELi3EEENS4_18smem_ptr_flag_bitsILi16EEENSU_INS5_IJSH_NSA_ILi8EEEEEENS5_IJSB_SH_EEEEEEEvNS4_8identityENS4_13SM90_TMA_LOADES1D_vS1E_EENS_8epilogue10collective6detail29Sm90TmaWarpSpecializedAdapterINS1I_15DefaultEpilogueISJ_NS5_IJlSB_lEEES1M_NS1H_6thread17LinearCombinationISJ_Li1EffLNS1N_9ScaleType4KindE0ELNS_15FloatRoundStyleE2ESJ_EENS1_15EpilogueDefaultEEEEEvvEEEEvNT_6ParamsE:
        .type           _ZN7cutlass13device_kernelINS_4gemm6kernel13GemmUniversalIN4cute5tupleIJiiiiEEENS1_10collective13CollectiveMmaINS1_34MainloopSm90TmaGmmaWarpSpecializedILi3ENS5_IJNS4_1CILi1EEENSA_ILi4EEESB_EEENS1_35KernelTmaWarpSpecializedCooperativeEEENS5_IJNSA_ILi128EEESG_NSA_ILi64EEEEEENS_6half_tENS5_IJSB_llEEESJ_SK_NS4_8TiledMMAINS4_8MMA_AtomIJNS4_4SM904GMMA26MMA_64x128x16_F32F16F16_SSILNSO_5MajorE1ELSQ_1ELNSO_7ScaleInE1ELSR_1EEEEEENS4_6LayoutINS5_IJNSA_ILi2EEESB_SB_EEENS5_IJSB_NSA_ILi0EEESX_EEEEENS5_IJNS4_10UnderscoreES10_S10_EEEEENS4_23SM90_TMA_LOAD_MULTICASTENS4_14ComposedLayoutINS4_7SwizzleILi3ELi4ELi3EEENS4_18smem_ptr_flag_bitsILi16EEENSU_INS5_IJSH_NSA_ILi8EEEEEENS5_IJSB_SH_EEEEEEEvNS4_8identityENS4_13SM90_TMA_LOADES1D_vS1E_EENS_8epilogue10collective6detail29Sm90TmaWarpSpecializedAdapterINS1I_15DefaultEpilogueISJ_NS5_IJlSB_lEEES1M_NS1H_6thread17LinearCombinationISJ_Li1EffLNS1N_9ScaleType4KindE0ELNS_15FloatRoundStyleE2ESJ_EENS1_15EpilogueDefaultEEEEEvvEEEEvNT_6ParamsE,@function
        .size           _ZN7cutlass13device_kernelINS_4gemm6kernel13GemmUniversalIN4cute5tupleIJiiiiEEENS1_10collective13CollectiveMmaINS1_34MainloopSm90TmaGmmaWarpSpecializedILi3ENS5_IJNS4_1CILi1EEENSA_ILi4EEESB_EEENS1_35KernelTmaWarpSpecializedCooperativeEEENS5_IJNSA_ILi128EEESG_NSA_ILi64EEEEEENS_6half_tENS5_IJSB_llEEESJ_SK_NS4_8TiledMMAINS4_8MMA_AtomIJNS4_4SM904GMMA26MMA_64x128x16_F32F16F16_SSILNSO_5MajorE1ELSQ_1ELNSO_7ScaleInE1ELSR_1EEEEEENS4_6LayoutINS5_IJNSA_ILi2EEESB_SB_EEENS5_IJSB_NSA_ILi0EEESX_EEEEENS5_IJNS4_10UnderscoreES10_S10_EEEEENS4_23SM90_TMA_LOAD_MULTICASTENS4_14ComposedLayoutINS4_7SwizzleILi3ELi4ELi3EEENS4_18smem_ptr_flag_bitsILi16EEENSU_INS5_IJSH_NSA_ILi8EEEEEENS5_IJSB_SH_EEEEEEEvNS4_8identityENS4_13SM90_TMA_LOADES1D_vS1E_EENS_8epilogue10collective6detail29Sm90TmaWarpSpecializedAdapterINS1I_15DefaultEpilogueISJ_NS5_IJlSB_lEEES1M_NS1H_6thread17LinearCombinationISJ_Li1EffLNS1N_9ScaleType4KindE0ELNS_15FloatRoundStyleE2ESJ_EENS1_15EpilogueDefaultEEEEEvvEEEEvNT_6ParamsE,(.L_x_195 - _ZN7cutlass13device_kernelINS_4gemm6kernel13GemmUniversalIN4cute5tupleIJiiiiEEENS1_10collective13CollectiveMmaINS1_34MainloopSm90TmaGmmaWarpSpecializedILi3ENS5_IJNS4_1CILi1EEENSA_ILi4EEESB_EEENS1_35KernelTmaWarpSpecializedCooperativeEEENS5_IJNSA_ILi128EEESG_NSA_ILi64EEEEEENS_6half_tENS5_IJSB_llEEESJ_SK_NS4_8TiledMMAINS4_8MMA_AtomIJNS4_4SM904GMMA26MMA_64x128x16_F32F16F16_SSILNSO_5MajorE1ELSQ_1ELNSO_7ScaleInE1ELSR_1EEEEEENS4_6LayoutINS5_IJNSA_ILi2EEESB_SB_EEENS5_IJSB_NSA_ILi0EEESX_EEEEENS5_IJNS4_10UnderscoreES10_S10_EEEEENS4_23SM90_TMA_LOAD_MULTICASTENS4_14ComposedLayoutINS4_7SwizzleILi3ELi4ELi3EEENS4_18smem_ptr_flag_bitsILi16EEENSU_INS5_IJSH_NSA_ILi8EEEEEENS5_IJSB_SH_EEEEEEEvNS4_8identityENS4_13SM90_TMA_LOADES1D_vS1E_EENS_8epilogue10collective6detail29Sm90TmaWarpSpecializedAdapterINS1I_15DefaultEpilogueISJ_NS5_IJlSB_lEEES1M_NS1H_6thread17LinearCombinationISJ_Li1EffLNS1N_9ScaleType4KindE0ELNS_15FloatRoundStyleE2ESJ_EENS1_15EpilogueDefaultEEEEEvvEEEEvNT_6ParamsE)
        .other          _ZN7cutlass13device_kernelINS_4gemm6kernel13GemmUniversalIN4cute5tupleIJiiiiEEENS1_10collective13CollectiveMmaINS1_34MainloopSm90TmaGmmaWarpSpecializedILi3ENS5_IJNS4_1CILi1EEENSA_ILi4EEESB_EEENS1_35KernelTmaWarpSpecializedCooperativeEEENS5_IJNSA_ILi128EEESG_NSA_ILi64EEEEEENS_6half_tENS5_IJSB_llEEESJ_SK_NS4_8TiledMMAINS4_8MMA_AtomIJNS4_4SM904GMMA26MMA_64x128x16_F32F16F16_SSILNSO_5MajorE1ELSQ_1ELNSO_7ScaleInE1ELSR_1EEEEEENS4_6LayoutINS5_IJNSA_ILi2EEESB_SB_EEENS5_IJSB_NSA_ILi0EEESX_EEEEENS5_IJNS4_10UnderscoreES10_S10_EEEEENS4_23SM90_TMA_LOAD_MULTICASTENS4_14ComposedLayoutINS4_7SwizzleILi3ELi4ELi3EEENS4_18smem_ptr_flag_bitsILi16EEENSU_INS5_IJSH_NSA_ILi8EEEEEENS5_IJSB_SH_EEEEEEEvNS4_8identityENS4_13SM90_TMA_LOADES1D_vS1E_EENS_8epilogue10collective6detail29Sm90TmaWarpSpecializedAdapterINS1I_15DefaultEpilogueISJ_NS5_IJlSB_lEEES1M_NS1H_6thread17LinearCombinationISJ_Li1EffLNS1N_9ScaleType4KindE0ELNS_15FloatRoundStyleE2ESJ_EENS1_15EpilogueDefaultEEEEEvvEEEEvNT_6ParamsE,@"STO_CUDA_ENTRY STV_DEFAULT"
_ZN7cutlass13device_kernelINS_4gemm6kernel13GemmUniversalIN4cute5tupleIJiiiiEEENS1_10collective13CollectiveMmaINS1_34MainloopSm90TmaGmmaWarpSpecializedILi3ENS5_IJNS4_1CILi1EEENSA_ILi4EEESB_EEENS1_35KernelTmaWarpSpecializedCooperativeEEENS5_IJNSA_ILi128EEESG_NSA_ILi64EEEEEENS_6half_tENS5_IJSB_llEEESJ_SK_NS4_8TiledMMAINS4_8MMA_AtomIJNS4_4SM904GMMA26MMA_64x128x16_F32F16F16_SSILNSO_5MajorE1ELSQ_1ELNSO_7ScaleInE1ELSR_1EEEEEENS4_6LayoutINS5_IJNSA_ILi2EEESB_SB_EEENS5_IJSB_NSA_ILi0EEESX_EEEEENS5_IJNS4_10UnderscoreES10_S10_EEEEENS4_23SM90_TMA_LOAD_MULTICASTENS4_14ComposedLayoutINS4_7SwizzleILi3ELi4ELi3EEENS4_18smem_ptr_flag_bitsILi16EEENSU_INS5_IJSH_NSA_ILi8EEEEEENS5_IJSB_SH_EEEEEEEvNS4_8identityENS4_13SM90_TMA_LOADES1D_vS1E_EENS_8epilogue10collective6detail29Sm90TmaWarpSpecializedAdapterINS1I_15DefaultEpilogueISJ_NS5_IJlSB_lEEES1M_NS1H_6thread17LinearCombinationISJ_Li1EffLNS1N_9ScaleType4KindE0ELNS_15FloatRoundStyleE2ESJ_EENS1_15EpilogueDefaultEEEEEvvEEEEvNT_6ParamsE:
[----:B------:R-:W0:Y:S01]  /*0000*/  LDC R1, c[0x0][0x28] ;  /* 0x00000a00ff017b82 */ /* 0x000e220000000800 */
[----:B------:R-:W1:Y:S01]  /*0010*/  S2R R94, SR_TID.X ;  /* 0x00000000005e7919 */ /* 0x000e620000002100 */
[----:B------:R-:W-:Y:S01]  /*0020*/  ELECT P0, URZ, PT ;  /* 0x00000000003f782f */ /* 0x000fe20003800000 */
[----:B------:R-:W-:Y:S01]  /*0030*/  BSSY B0, `(.L_x_0) ;  /* 0x000000f000007945 */ /* 0x000fe20003800000 */
[--C-:B-1----:R-:W-:Y:S02]  /*0040*/  SHF.R.U32.HI R0, RZ, 0x5, R94.reuse ;  /* 0x00000005ff007819 */ /* 0x102fe4000001165e */
[----:B------:R-:W-:-:S03]  /*0050*/  SHF.R.U32.HI R14, RZ, 0x7, R94 ;  /* 0x00000007ff0e7819 */ /* 0x000fc6000001165e */
[----:B------:R-:W1:Y:S04]  /*0060*/  SHFL.IDX PT, R3, R0, RZ, 0x1f ;  /* 0x00001fff00037589 */ /* 0x000e6800000e0000 */
[----:B------:R2:W3:Y:S01]  /*0070*/  SHFL.IDX PT, R2, R14, RZ, 0x1f ;  /* 0x00001fff0e027589 */ /* 0x0004e200000e0000 */
[----:B-1----:R-:W-:-:S13]  /*0080*/  ISETP.NE.OR P0, PT, R3, RZ, !P0 ;  /* 0x000000ff0300720c */ /* 0x002fda0004705670 */
[----:B0-23--:R-:W-:Y:S05]  /*0090*/  @P0 BRA `(.L_x_1) ;  /* 0x0000000000200947 */ /* 0x00dfea0003800000 */
[----:B------:R-:W-:Y:S02]  /*00a0*/  ULDC.64 UR4, c[0x0][0x198] ;  /* 0x0000660000047ab9 */ /* 0x000fe40000000a00 */
[----:B------:R-:W-:Y:S02]  /*00b0*/  UIADD3 UR6, UP0, UR4, 0xf0, URZ ;  /* 0x000000f004067890 */ /* 0x000fe4000ff1e03f */
[----:B------:R-:W-:Y:S02]  /*00c0*/  UIADD3 UR4, UP1, UR4, 0x1f0, URZ ;  /* 0x000001f004047890 */ /* 0x000fe4000ff3e03f */
[----:B------:R-:W-:Y:S02]  /*00d0*/  UIADD3.X UR7, URZ, UR5, URZ, UP0, !UPT ;  /* 0x000000053f077290 */ /* 0x000fe400087fe43f */
[----:B------:R-:W-:-:S07]  /*00e0*/  UIADD3.X UR5, URZ, UR5, URZ, UP1, !UPT ;  /* 0x000000053f057290 */ /* 0x000fce0008ffe43f */
[----:B------:R0:W-:Y:S02]  /*00f0*/  UTMACCTL.PF [UR6] ;  /* 0x00000000060079b9 */ /* 0x0001e40008040000 */
[----:B------:R0:W-:Y:S02]  /*0100*/  UTMACCTL.PF [UR4] ;  /* 0x00000000040079b9 */ /* 0x0001e40008040000 */
[----:B0-----:R-:W-:Y:S01]  /*0110*/  NOP ;  /* 0x0000000000007918 */ /* 0x001fe20000000000 */
.L_x_1:
[----:B------:R-:W-:Y:S05]  /*0120*/  BSYNC B0 ;  /* 0x0000000000007941 */ /* 0x000fea0003800000 */
.L_x_0:
[----:B------:R-:W0:Y:S02]  /*0130*/  SHFL.IDX PT, R5, R0, RZ, 0x1f ;  /* 0x00001fff00057589 */ /* 0x000e2400000e0000 */
[----:B0-----:R-:W-:-:S13]  /*0140*/  ISETP.NE.AND P0, PT, R5, RZ, PT ;  /* 0x000000ff0500720c */ /* 0x001fda0003f05270 */
[----:B------:R-:W-:Y:S05]  /*0150*/  @P0 BRA `(.L_x_2) ;  /* 0x0000000000500947 */ /* 0x000fea0003800000 */
[----:B------:R-:W0:Y:S01]  /*0160*/  S2UR UR8, SR_CgaCtaId ;  /* 0x00000000000879c3 */ /* 0x000e220000008800 */
[----:B------:R-:W-:Y:S01]  /*0170*/  UMOV UR4, 0x400 ;  /* 0x0000040000047882 */ /* 0x000fe20000000000 */
[----:B------:R-:W-:Y:S01]  /*0180*/  UMOV UR5, 0x1 ;  /* 0x0000000100057882 */ /* 0x000fe20000000000 */
[----:B------:R-:W-:Y:S01]  /*0190*/  UMOV UR6, 0x8 ;  /* 0x0000000800067882 */ /* 0x000fe20000000000 */
[----:B------:R-:W-:Y:S01]  /*01a0*/  ELECT P0, URZ, PT ;  /* 0x00000000003f782f */ /* 0x000fe20003800000 */
[----:B------:R-:W-:-:S04]  /*01b0*/  UIADD3 UR6, -UR6, 0x100000, URZ ;  /* 0x0010000006067890 */ /* 0x000fc8000fffe13f */
[----:B------:R-:W-:Y:S02]  /*01c0*/  USHF.L.U32 UR7, UR6, 0xb, URZ ;  /* 0x0000000b06077899 */ /* 0x000fe4000800063f */
[----:B------:R-:W-:Y:S02]  /*01d0*/  USHF.L.U32 UR6, UR6, 0x1, URZ ;  /* 0x0000000106067899 */ /* 0x000fe4000800063f */
[----:B0-----:R-:W-:Y:S02]  /*01e0*/  ULEA UR8, UR8, UR4, 0x18 ;  /* 0x0000000408087291 */ /* 0x001fe4000f8ec03f */
[----:B------:R-:W-:-:S04]  /*01f0*/  UIADD3 UR4, -UR5, 0x100000, URZ ;  /* 0x0010000005047890 */ /* 0x000fc8000fffe13f */
[----:B------:R-:W-:Y:S02]  /*0200*/  USHF.L.U32 UR5, UR4, 0xb, URZ ;  /* 0x0000000b04057899 */ /* 0x000fe4000800063f */
[----:B------:R-:W-:Y:S01]  /*0210*/  USHF.L.U32 UR4, UR4, 0x1, URZ ;  /* 0x0000000104047899 */ /* 0x000fe2000800063f */
[----:B------:R-:W0:Y:S11]  /*0220*/  FENCE.VIEW.ASYNC.S ;  /* 0x00000000000073c6 */ /* 0x000e360000000000 */
[----:B0-----:R0:W1:Y:S01]  /*0230*/  SYNCS.EXCH.64 URZ, [UR8], UR4 ;  /* 0x00000004083f75b2 */ /* 0x0010620008000100 */
[----:B------:R0:W2:Y:S01]  /*0240*/  SYNCS.EXCH.64 URZ, [UR8+0x18], UR6 ;  /* 0x00001806083f75b2 */ /* 0x0000a20008000100 */
[----:B------:R0:W3:Y:S01]  /*0250*/  SYNCS.EXCH.64 URZ, [UR8+0x8], UR4 ;  /* 0x00000804083f75b2 */ /* 0x0000e20008000100 */
[----:B------:R0:W4:Y:S01]  /*0260*/  SYNCS.EXCH.64 URZ, [UR8+0x20], UR6 ;  /* 0x00002006083f75b2 */ /* 0x0001220008000100 */
[----:B------:R0:W0:Y:S01]  /*0270*/  SYNCS.EXCH.64 URZ, [UR8+0x10], UR4 ;  /* 0x00001004083f75b2 */ /* 0x0000220008000100 */
[----:B------:R0:W0:Y:S01]  /*0280*/  SYNCS.EXCH.64 URZ, [UR8+0x28], UR6 ;  /* 0x00002806083f75b2 */ /* 0x0000220008000100 */
[----:B------:R-:W-:Y:S01]  /*0290*/  NOP ;  /* 0x0000000000007918 */ /* 0x000fe20000000000 */
.L_x_2:
[----:B------:R-:W5:Y:S01]  /*02a0*/  SHFL.IDX PT, R0, R0, RZ, 0x1f ;  /* 0x00001fff00007589 */ /* 0x000f6200000e0000 */
[----:B------:R-:W-:Y:S01]  /*02b0*/  SHF.R.S32.HI R7, RZ, 0x1f, R94 ;  /* 0x0000001fff077819 */ /* 0x000fe2000001145e */
[----:B0-----:R-:W0:Y:S01]  /*02c0*/  S2UR UR8, SR_CTAID.X ;  /* 0x00000000000879c3 */ /* 0x001e220000002500 */
[----:B------:R-:W-:Y:S01]  /*02d0*/  ELECT P0, URZ, PT ;  /* 0x00000000003f782f */ /* 0x000fe20003800000 */
[----:B------:R-:W1:Y:S01]  /*02e0*/  S2R R4, SR_CTAID.Y ;  /* 0x0000000000047919 */ /* 0x000e620000002600 */
[----:B------:R-:W-:Y:S01]  /*02f0*/  LEA.HI R7, R7, R94, RZ, 0x7 ;  /* 0x0000005e07077211 */ /* 0x000fe200078f38ff */
[----:B------:R-:W-:Y:S01]  /*0300*/  ULDC UR4, c[0x0][0x154] ;  /* 0x0000550000047ab9 */ /* 0x000fe20000000800 */
[----:B------:R-:W-:Y:S01]  /*0310*/  SHF.R.S32.HI R8, RZ, 0x1f, R5 ;  /* 0x0000001fff087819 */ /* 0x000fe20000011405 */
[----:B------:R-:W-:Y:S01]  /*0320*/  NOP ;  /* 0x0000000000007918 */ /* 0x000fe20000000000 */
[----:B------:R-:W-:Y:S01]  /*0330*/  LOP3.LUT R7, R7, 0xffffff80, RZ, 0xc0, !PT ;  /* 0xffffff8007077812 */ /* 0x000fe200078ec0ff */
[----:B------:R-:W2:Y:S01]  /*0340*/  LDC R13, c[0x0][0x140] ;  /* 0x00005000ff0d7b82 */ /* 0x000ea20000000800 */
[----:B------:R-:W-:Y:S01]  /*0350*/  LEA.HI R8, R8, R5, RZ, 0x2 ;  /* 0x0000000508087211 */ /* 0x000fe200078f10ff */
[----:B------:R-:W-:-:S02]  /*0360*/  NOP ;  /* 0x0000000000007918 */ /* 0x000fc40000000000 */
[----:B------:R-:W-:Y:S01]  /*0370*/  IMAD.IADD R6, R94, 0x1, -R7 ;  /* 0x000000015e067824 */ /* 0x000fe200078e0a07 */
[----:B------:R-:W-:-:S03]  /*0380*/  LOP3.LUT R10, R8, 0x3ffffffc, RZ, 0xc0, !PT ;  /* 0x3ffffffc080a7812 */ /* 0x000fc600078ec0ff */
[----:B------:R-:W3:Y:S01]  /*0390*/  LDC R11, c[0x0][0x144] ;  /* 0x00005100ff0b7b82 */ /* 0x000ee20000000800 */
[----:B------:R-:W-:Y:S02]  /*03a0*/  SHF.R.S32.HI R7, RZ, 0x1f, R6 ;  /* 0x0000001fff077819 */ /* 0x000fe40000011406 */
[----:B------:R-:W-:Y:S02]  /*03b0*/  LOP3.LUT P2, RZ, R6, 0x7, RZ, 0xc0, !PT ;  /* 0x0000000706ff7812 */ /* 0x000fe4000784c0ff */
[----:B------:R-:W-:Y:S02]  /*03c0*/  LEA.HI R7, R7, R6, RZ, 0x3 ;  /* 0x0000000607077211 */ /* 0x000fe400078f18ff */
[----:B-----5:R-:W-:Y:S02]  /*03d0*/  ISETP.NE.OR P0, PT, R0, RZ, !P0 ;  /* 0x000000ff0000720c */ /* 0x020fe40004705670 */
[--C-:B------:R-:W-:Y:S02]  /*03e0*/  SHF.R.S32.HI R0, RZ, 0x3, R7.reuse ;  /* 0x00000003ff007819 */ /* 0x100fe40000011407 */
[----:B------:R-:W-:-:S04]  /*03f0*/  SHF.R.S32.HI R7, RZ, 0x1f, R7 ;  /* 0x0000001fff077819 */ /* 0x000fc80000011407 */
[----:B------:R-:W-:Y:S02]  /*0400*/  LEA.HI R7, R7, R0, RZ, 0x2 ;  /* 0x0000000007077211 */ /* 0x000fe400078f10ff */
[----:B--2---:R-:W-:Y:S02]  /*0410*/  ISETP.EQ.U32.AND P3, PT, R13, 0x1, PT ;  /* 0x000000010d00780c */ /* 0x004fe40003f62070 */
[----:B-1----:R-:W-:Y:S01]  /*0420*/  I2FP.F32.U32 R9, R4 ;  /* 0x0000000400097245 */ /* 0x002fe20000201000 */
[----:B------:R-:W-:Y:S01]  /*0430*/  VOTEU.ALL UP0, P0 ;  /* 0x00000000003f7886 */ /* 0x000fe20000000000 */
[----:B------:R-:W-:Y:S01]  /*0440*/  LOP3.LUT R7, R7, 0xfffffffc, RZ, 0xc0, !PT ;  /* 0xfffffffc07077812 */ /* 0x000fe200078ec0ff */
[----:B------:R-:W-:Y:S02]  /*0450*/  VOTEU.ALL UP1, P0 ;  /* 0x00000000003f7886 */ /* 0x000fe40000020000 */
[----:B------:R-:W-:Y:S01]  /*0460*/  FMUL R12, R9, UR4 ;  /* 0x00000004090c7c20 */ /* 0x000fe20008400000 */
[----:B------:R-:W-:Y:S01]  /*0470*/  IMAD.IADD R9, R5, 0x1, -R10 ;  /* 0x0000000105097824 */ /* 0x000fe200078e0a0a */
[----:B0-----:R-:W-:Y:S01]  /*0480*/  I2FP.F32.U32 R10, UR8 ;  /* 0x00000008000a7c45 */ /* 0x001fe20008201000 */
[----:B------:R-:W-:Y:S01]  /*0490*/  IMAD.IADD R8, R0, 0x1, -R7 ;  /* 0x0000000100087824 */ /* 0x000fe200078e0a07 */
[----:B------:R-:W0:Y:S01]  /*04a0*/  @!UP0 S2UR UR7, SR_CgaCtaId ;  /* 0x00000000000789c3 */ /* 0x000e220000008800 */
[----:B------:R-:W-:Y:S01]  /*04b0*/  ULDC UR4, c[0x0][0x150] ;  /* 0x0000540000047ab9 */ /* 0x000fe20000000800 */
[----:B------:R-:W1:Y:S01]  /*04c0*/  F2I.U32.TRUNC.NTZ R12, R12 ;  /* 0x0000000c000c7305 */ /* 0x000e62000020f000 */
[----:B------:R-:W-:Y:S01]  /*04d0*/  FMUL R10, R10, UR4 ;  /* 0x000000040a0a7c20 */ /* 0x000fe20008400000 */
[----:B------:R-:W-:Y:S01]  /*04e0*/  SHF.R.S32.HI R0, RZ, 0x1f, R3 ;  /* 0x0000001fff007819 */ /* 0x000fe20000011403 */
[----:B------:R-:W-:Y:S01]  /*04f0*/  IMAD R8, R9, 0x4, R8 ;  /* 0x0000000409087824 */ /* 0x000fe200078e0208 */
[----:B------:R-:W-:Y:S01]  /*0500*/  UMOV UR4, 0x20 ;  /* 0x0000002000047882 */ /* 0x000fe20000000000 */
[----:B------:R-:W-:Y:S01]  /*0510*/  @!UP0 UMOV UR6, 0x400 ;  /* 0x0000040000068882 */ /* 0x000fe20000000000 */
[----:B------:R-:W2:Y:S01]  /*0520*/  LDC R7, c[0x0][0x148] ;  /* 0x00005200ff077b82 */ /* 0x000ea20000000800 */
[----:B------:R-:W-:Y:S01]  /*0530*/  LEA.HI R0, R0, R3, RZ, 0x2 ;  /* 0x0000000300007211 */ /* 0x000fe200078f10ff */
[----:B------:R-:W5:Y:S01]  /*0540*/  F2I.U32.TRUNC.NTZ R10, R10 ;  /* 0x0000000a000a7305 */ /* 0x000f62000020f000 */
[----:B------:R-:W-:Y:S01]  /*0550*/  IMAD.SHL.U32 R19, R8, 0x4, RZ ;  /* 0x0000000408137824 */ /* 0x000fe200078e00ff */
[----:B------:R-:W-:-:S04]  /*0560*/  @!UP0 UIADD3 UR4, -UR4, 0x100000, URZ ;  /* 0x0010000004048890 */ /* 0x000fc8000fffe13f */
[----:B------:R-:W-:Y:S02]  /*0570*/  @!UP0 USHF.L.U32 UR5, UR4, 0xb, URZ ;  /* 0x0000000b04058899 */ /* 0x000fe4000800063f */
[----:B------:R-:W-:Y:S01]  /*0580*/  @!UP0 USHF.L.U32 UR4, UR4, 0x1, URZ ;  /* 0x0000000104048899 */ /* 0x000fe2000800063f */
[----:B------:R-:W-:Y:S02]  /*0590*/  LOP3.LUT R0, R0, 0xfffffffc, RZ, 0xc0, !PT ;  /* 0xfffffffc00007812 */ /* 0x000fe400078ec0ff */
[----:B------:R-:W-:Y:S01]  /*05a0*/  LOP3.LUT R19, R8, 0xc, R19, 0x78, !PT ;  /* 0x0000000c08137812 */ /* 0x000fe200078e7813 */
[----:B-1----:R-:W-:Y:S02]  /*05b0*/  IMAD.MOV R21, RZ, RZ, -R12 ;  /* 0x000000ffff157224 */ /* 0x002fe400078e0a0c */
[----:B------:R-:W-:Y:S01]  /*05c0*/  IMAD.IADD R3, R3, 0x1, -R0 ;  /* 0x0000000103037824 */ /* 0x000fe200078e0a00 */
[----:B0-----:R-:W-:Y:S01]  /*05d0*/  @!UP0 ULEA UR6, UR7, UR6, 0x18 ;  /* 0x0000000607068291 */ /* 0x001fe2000f8ec03f */
[----:B-----5:R-:W-:-:S03]  /*05e0*/  IMAD.MOV R10, RZ, RZ, -R10 ;  /* 0x000000ffff0a7224 */ /* 0x020fc600078e0a0a */
[----:B------:R-:W-:Y:S01]  /*05f0*/  ISETP.NE.AND P1, PT, R3, 0x3, PT ;  /* 0x000000030300780c */ /* 0x000fe20003f25270 */
[----:B------:R-:W-:Y:S01]  /*0600*/  VOTEU.ALL UP0, P0 ;  /* 0x00000000003f7886 */ /* 0x000fe20000000000 */
[----:B------:R-:W-:Y:S01]  /*0610*/  ISETP.LT.U32.AND P0, PT, R19, 0x4, !P2 ;  /* 0x000000041300780c */ /* 0x000fe20005701070 */
[----:B---3--:R-:W-:Y:S01]  /*0620*/  IMAD R6, R11, R10, UR8 ;  /* 0x000000080b067e24 */ /* 0x008fe2000f8e020a */
[----:B------:R-:W-:Y:S01]  /*0630*/  ISETP.EQ.OR P1, PT, R3, RZ, !P1 ;  /* 0x000000ff0300720c */ /* 0x000fe20004f22670 */
[C---:B------:R-:W-:Y:S01]  /*0640*/  VIADD R10, R2.reuse, 0xffffffff ;  /* 0xffffffff020a7836 */ /* 0x040fe20000000000 */
[C---:B------:R-:W-:Y:S01]  /*0650*/  ISETP.NE.AND P2, PT, R2.reuse, RZ, PT ;  /* 0x000000ff0200720c */ /* 0x040fe20003f45270 */
[----:B--2---:R-:W-:Y:S01]  /*0660*/  IMAD R0, R7, R21, R4 ;  /* 0x0000001507007224 */ /* 0x004fe200078e0204 */
[----:B------:R-:W-:Y:S01]  /*0670*/  ISETP.EQ.AND P1, PT, R2, RZ, P1 ;  /* 0x000000ff0200720c */ /* 0x000fe20000f22270 */
[----:B------:R-:W0:Y:S02]  /*0680*/  FENCE.VIEW.ASYNC.S ;  /* 0x00000000000073c6 */ /* 0x000e240000000000 */
[----:B0-----:R0:W1:Y:S01]  /*0690*/  @!UP0 SYNCS.EXCH.64 URZ, [UR6+0x40], UR4 ;  /* 0x00004004063f85b2 */ /* 0x0010620008000100 */
[----:B------:R-:W-:-:S02]  /*06a0*/  ISETP.GE.U32.AND P5, PT, R10, 0x2, PT ;  /* 0x000000020a00780c */ /* 0x000fc40003fa6070 */
[----:B------:R-:W-:Y:S02]  /*06b0*/  ISETP.NE.AND P4, PT, R0, R19, PT ;  /* 0x000000130000720c */ /* 0x000fe40003f85270 */
[----:B------:R-:W-:Y:S02]  /*06c0*/  SEL R18, RZ, 0x1, !P1 ;  /* 0x00000001ff127807 */ /* 0x000fe40004800000 */
[----:B------:R-:W-:Y:S02]  /*06d0*/  ISETP.EQ.OR P4, PT, R6, RZ, !P4 ;  /* 0x000000ff0600720c */ /* 0x000fe40006782670 */
[----:B------:R-:W-:Y:S02]  /*06e0*/  LOP3.LUT R0, R94, 0x7f, RZ, 0xc0, !PT ;  /* 0x0000007f5e007812 */ /* 0x000fe400078ec0ff */
[----:B------:R-:W-:Y:S02]  /*06f0*/  PLOP3.LUT P0, PT, P0, P4, PT, 0x80, 0x0 ;  /* 0x000000000000781c */ /* 0x000fe40000709070 */
[----:B------:R-:W-:-:S02]  /*0700*/  SEL R18, R18, 0x2, P5 ;  /* 0x0000000212127807 */ /* 0x000fc40002800000 */
[----:B------:R-:W-:Y:S01]  /*0710*/  P2R R102, PR, RZ, 0x1 ;  /* 0x00000001ff667803 */ /* 0x000fe20000000000 */
[----:B------:R0:W2:Y:S01]  /*0720*/  @!UP1 SYNCS.EXCH.64 URZ, [UR6+0x48], UR4 ;  /* 0x00004804063f95b2 */ /* 0x0000a20008000100 */
[----:B------:R-:W-:Y:S01]  /*0730*/  NOP ;  /* 0x0000000000007918 */ /* 0x000fe20000000000 */
[----:B------:R-:W-:Y:S06]  /*0740*/  @!P3 BRA `(.L_x_3) ;  /* 0x000000000008b947 */ /* 0x000fec0003800000 */
[----:B-12-4-:R-:W-:Y:S01]  /*0750*/  UCGABAR_ARV ;  /* 0x00000000000079c7 */ /* 0x016fe20008000000 */
[----:B------:R-:W-:Y:S05]  /*0760*/  BRA `(.L_x_4) ;  /* 0x0000000000047947 */ /* 0x000fea0003800000 */
.L_x_3:
[----:B-12-4-:R-:W-:Y:S01]  /*0770*/  NOP ;  /* 0x0000000000007918 */ /* 0x016fe20000000000 */
.L_x_4:
[----:B------:R-:W1:Y:S01]  /*0780*/  LDC R2, c[0x0][0x65c] ;  /* 0x00019700ff027b82 */ /* 0x000e620000000800 */
[----:B------:R-:W-:Y:S02]  /*0790*/  IMAD.U32 R8, RZ, RZ, UR8 ;  /* 0x00000008ff087e24 */ /* 0x000fe4000f8e00ff */
[----:B------:R-:W-:Y:S01]  /*07a0*/  IMAD.MOV.U32 R9, RZ, RZ, RZ ;  /* 0x000000ffff097224 */ /* 0x000fe200078e00ff */
[----:B-1----:R-:W-:-:S04]  /*07b0*/  ISETP.NE.AND P1, PT, R2, 0x1, PT ;  /* 0x000000010200780c */ /* 0x002fc80003f25270 */
[----:B------:R-:W-:-:S09]  /*07c0*/  P2R R5, PR, RZ, 0x2 ;  /* 0x00000002ff057803 */ /* 0x000fd20000000000 */
[----:B------:R-:W1:Y:S01]  /*07d0*/  @P1 LDC R17, c[0x0][0x10] ;  /* 0x00000400ff111b82 */ /* 0x000e620000000800 */
[----:B------:R-:W-:Y:S02]  /*07e0*/  @P1 IMAD.MOV.U32 R5, RZ, RZ, RZ ;  /* 0x000000ffff051224 */ /* 0x000fe400078e00ff */
[----:B------:R-:W-:-:S05]  /*07f0*/  @P1 IMAD.MOV.U32 R13, RZ, RZ, RZ ;  /* 0x000000ffff0d1224 */ /* 0x000fca00078e00ff */
[----:B------:R-:W2:Y:S01]  /*0800*/  @!P1 LDC R11, c[0x0][0xc] ;  /* 0x00000300ff0b9b82 */ /* 0x000ea20000000800 */
[----:B0-----:R-:W-:Y:S01]  /*0810*/  ULDC UR4, c[0x0][0xc] ;  /* 0x0000030000047ab9 */ /* 0x001fe20000000800 */
[----:B------:R-:W-:Y:S01]  /*0820*/  ULDC UR5, c[0x0][0x10] ;  /* 0x0000040000057ab9 */ /* 0x000fe20000000800 */
[----:B------:R-:W-:Y:S01]  /*0830*/  ULDC UR6, c[0x0][0x14] ;  /* 0x0000050000067ab9 */ /* 0x000fe20000000800 */
[----:B------:R-:W-:-:S04]  /*0840*/  UIMAD.WIDE.U32 UR4, UR4, UR5, URZ ;  /* 0x00000005040472a5 */ /* 0x000fc8000f8e003f */
[----:B------:R-:W-:Y:S02]  /*0850*/  UIMAD.WIDE.U32 UR38, UR4, UR6, URZ ;  /* 0x00000006042672a5 */ /* 0x000fe4000f8e003f */
[----:B------:R-:W-:-:S04]  /*0860*/  UIMAD UR41, UR5, UR6, URZ ;  /* 0x00000006052972a4 */ /* 0x000fc8000f8e023f */
[----:B------:R-:W-:Y:S01]  /*0870*/  UIADD3 UR41, UR39, UR41, URZ ;  /* 0x0000002927297290 */ /* 0x000fe2000fffe03f */
[----:B-1----:R-:W-:-:S04]  /*0880*/  @P1 IMAD.WIDE.U32 R16, R17, UR8, R4 ;  /* 0x0000000811101c25 */ /* 0x002fc8000f8e0004 */
[----:B------:R-:W-:Y:S02]  /*0890*/  @P1 IMAD.IADD R17, R17, 0x1, R13 ;  /* 0x0000000111111824 */ /* 0x000fe400078e020d */
[----:B--2---:R-:W-:-:S04]  /*08a0*/  @!P1 IMAD.WIDE.U32 R8, R4, R11, R8 ;  /* 0x0000000b04089225 */ /* 0x004fc800078e0008 */
[----:B------:R-:W-:Y:S02]  /*08b0*/  @!P1 IMAD.MOV.U32 R16, RZ, RZ, R8 ;  /* 0x000000ffff109224 */ /* 0x000fe400078e0008 */
[----:B------:R-:W-:Y:S01]  /*08c0*/  @!P1 IMAD.MOV.U32 R17, RZ, RZ, R9 ;  /* 0x000000ffff119224 */ /* 0x000fe200078e0009 */
[----:B------:R-:W-:Y:S06]  /*08d0*/  @!P3 BRA `(.L_x_5) ;  /* 0x00000000000cb947 */ /* 0x000fec0003800000 */
[----:B------:R-:W-:Y:S01]  /*08e0*/  UCGABAR_WAIT ;  /* 0x0000000000007dc7 */ /* 0x000fe20008000000 */
[----:B------:R-:W-:Y:S01]  /*08f0*/  CCTL.IVALL ;  /* 0x00000000ff00798f */ /* 0x000fe20002000000 */
[----:B------:R-:W-:Y:S05]  /*0900*/  BRA `(.L_x_6) ;  /* 0x0000000000047947 */ /* 0x000fea0003800000 */
.L_x_5:
[----:B------:R-:W-:Y:S06]  /*0910*/  BAR.SYNC.DEFER_BLOCKING 0x0 ;  /* 0x0000000000007b1d */ /* 0x000fec0000010000 */
.L_x_6:
[----:B------:R-:W-:Y:S05]  /*0920*/  @!P2 BRA `(.L_x_7) ;  /* 0x0000005c008ca947 */ /* 0x000fea0003800000 */
[----:B------:R-:W-:-:S13]  /*0930*/  ISETP.GT.U32.AND P0, PT, R10, 0x1, PT ;  /* 0x000000010a00780c */ /* 0x000fda0003f04070 */
[----:B------:R-:W-:Y:S05]  /*0940*/  @P0 EXIT ;  /* 0x000000000000094d */ /* 0x000fea0003800000 */
[----:B------:R-:W-:Y:S01]  /*0950*/  ULDC.64 UR4, c[0x0][0x650] ;  /* 0x0001940000047ab9 */ /* 0x000fe20000000a00 */
[----:B------:R-:W-:Y:S01]  /*0960*/  PRMT R3, RZ, 0x7610, R3 ;  /* 0x00007610ff037816 */ /* 0x000fe20000000003 */
[----:B------:R-:W-:Y:S01]  /*0970*/  IMAD.MOV.U32 R101, RZ, RZ, -0x1 ;  /* 0xffffffffff657424 */ /* 0x000fe200078e00ff */
[----:B------:R-:W-:Y:S01]  /*0980*/  ISETP.GE.U32.AND P0, PT, R16, UR4, PT ;  /* 0x0000000410007c0c */ /* 0x000fe2000bf06070 */
[----:B------:R-:W-:Y:S02]  /*0990*/  IMAD.MOV.U32 R100, RZ, RZ, -0x1 ;  /* 0xffffffffff647424 */ /* 0x000fe400078e00ff */
[----:B------:R-:W-:Y:S01]  /*09a0*/  IMAD.MOV.U32 R99, RZ, RZ, -0x1 ;  /* 0xffffffffff637424 */ /* 0x000fe200078e00ff */
[----:B------:R-:W-:-:S13]  /*09b0*/  ISETP.GE.U32.AND.EX P0, PT, R17, UR5, PT, P0 ;  /* 0x0000000511007c0c */ /* 0x000fda000bf06100 */
[----:B------:R-:W-:Y:S05]  /*09c0*/  @P0 BRA `(.L_x_8) ;  /* 0x0000000400280947 */ /* 0x000fea0003800000 */
[----:B------:R-:W0:Y:S01]  /*09d0*/  LDC.64 R22, c[0x0][0x628] ;  /* 0x00018a00ff167b82 */ /* 0x000e220000000a00 */
[----:B------:R-:W-:Y:S02]  /*09e0*/  IMAD.MOV.U32 R8, RZ, RZ, R16 ;  /* 0x000000ffff087224 */ /* 0x000fe400078e0010 */
[----:B------:R-:W-:-:S05]  /*09f0*/  IMAD.MOV.U32 R9, RZ, RZ, R17 ;  /* 0x000000ffff097224 */ /* 0x000fca00078e0011 */
[----:B------:R-:W1:Y:S08]  /*0a00*/  LDC R20, c[0x0][0x630] ;  /* 0x00018c00ff147b82 */ /* 0x000e700000000800 */
[----:B------:R-:W2:Y:S01]  /*0a10*/  LDC.64 R24, c[0x0][0x620] ;  /* 0x00018800ff187b82 */ /* 0x000ea20000000a00 */
[----:B0-----:R-:W-:-:S04]  /*0a20*/  ISETP.NE.U32.AND P0, PT, R22, RZ, PT ;  /* 0x000000ff1600720c */ /* 0x001fc80003f05070 */
[----:B------:R-:W-:-:S13]  /*0a30*/  ISETP.NE.AND.EX P0, PT, R23, RZ, PT, P0 ;  /* 0x000000ff1700720c */ /* 0x000fda0003f05300 */
[----:B-12---:R-:W-:Y:S05]  /*0a40*/  @!P0 BRA `(.L_x_9) ;  /* 0x0000000000288947 */ /* 0x006fea0003800000 */
[----:B------:R-:W0:Y:S02]  /*0a50*/  LDC R3, c[0x0][0x634] ;  /* 0x00018d00ff037b82 */ /* 0x000e240000000800 */
[----:B0-----:R-:W-:-:S05]  /*0a60*/  IADD3 R3, P0, R16, R3, RZ ;  /* 0x0000000310037210 */ /* 0x001fca0007f1e0ff */
[----:B------:R-:W-:-:S04]  /*0a70*/  IMAD.X R15, RZ, RZ, R17, P0 ;  /* 0x000000ffff0f7224 */ /* 0x000fc800000e0611 */
[----:B------:R-:W-:-:S04]  /*0a80*/  IMAD.WIDE.U32 R8, R15, R22, RZ ;  /* 0x000000160f087225 */ /* 0x000fc800078e00ff */
[----:B------:R-:W-:-:S04]  /*0a90*/  IMAD.WIDE.U32 R10, P0, R3, R23, R8 ;  /* 0x00000017030a7225 */ /* 0x000fc80007800008 */
[----:B------:R-:W-:-:S04]  /*0aa0*/  IMAD.WIDE.U32 R8, R3, R22, RZ ;  /* 0x0000001603087225 */ /* 0x000fc800078e00ff */
[----:B------:R-:W-:Y:S01]  /*0ab0*/  IMAD.X R13, RZ, RZ, RZ, P0 ;  /* 0x000000ffff0d7224 */ /* 0x000fe200000e06ff */
[----:B------:R-:W-:Y:S01]  /*0ac0*/  IADD3 RZ, P0, R9, R10, RZ ;  /* 0x0000000a09ff7210 */ /* 0x000fe20007f1e0ff */
[----:B------:R-:W-:-:S04]  /*0ad0*/  IMAD.MOV.U32 R12, RZ, RZ, R11 ;  /* 0x000000ffff0c7224 */ /* 0x000fc800078e000b */
[----:B------:R-:W-:-:S08]  /*0ae0*/  IMAD.WIDE.U32.X R8, R15, R23, R12, P0 ;  /* 0x000000170f087225 */ /* 0x000fd000000e040c */
.L_x_9:
[----:B------:R-:W0:Y:S01]  /*0af0*/  LDC.64 R28, c[0x0][0x640] ;  /* 0x00019000ff1c7b82 */ /* 0x000e220000000a00 */
[-CC-:B------:R-:W-:Y:S01]  /*0b00*/  SHF.R.U64 R99, R8, R20.reuse, R9.reuse ;  /* 0x0000001408637219 */ /* 0x180fe20000001209 */
[----:B------:R-:W-:Y:S01]  /*0b10*/  IMAD R27, R7, R21, R4 ;  /* 0x00000015071b7224 */ /* 0x000fe200078e0204 */
[----:B------:R-:W-:Y:S01]  /*0b20*/  SHF.R.U32.HI R3, RZ, R20, R9 ;  /* 0x00000014ff037219 */ /* 0x000fe20000011609 */
[----:B------:R-:W-:Y:S01]  /*0b30*/  IMAD.MOV.U32 R21, RZ, RZ, 0x1 ;  /* 0x00000001ff157424 */ /* 0x000fe200078e00ff */
[----:B------:R-:W-:-:S03]  /*0b40*/  IADD3 R5, P0, RZ, -R99, RZ ;  /* 0x80000063ff057210 */ /* 0x000fc60007f1e0ff */
[----:B------:R-:W1:Y:S02]  /*0b50*/  LDC R22, c[0x0][0x618] ;  /* 0x00018600ff167b82 */ /* 0x000e640000000800 */
[----:B------:R-:W-:Y:S02]  /*0b60*/  IMAD.X R3, RZ, RZ, ~R3, P0 ;  /* 0x000000ffff037224 */ /* 0x000fe400000e0e03 */
[----:B------:R-:W-:-:S04]  /*0b70*/  IMAD.WIDE.U32 R8, R5, R24, R16 ;  /* 0x0000001805087225 */ /* 0x000fc800078e0010 */
[----:B------:R-:W2:Y:S01]  /*0b80*/  LDC R20, c[0x0][0x608] ;  /* 0x00018200ff147b82 */ /* 0x000ea20000000800 */
[----:B------:R-:W-:Y:S02]  /*0b90*/  IMAD R10, R3, R24, RZ ;  /* 0x00000018030a7224 */ /* 0x000fe400078e02ff */
[----:B------:R-:W-:Y:S02]  /*0ba0*/  IMAD.MOV.U32 R3, RZ, RZ, -0x1 ;  /* 0xffffffffff037424 */ /* 0x000fe400078e00ff */
[----:B------:R-:W-:-:S03]  /*0bb0*/  IMAD R5, R5, R25, R10 ;  /* 0x0000001905057224 */ /* 0x000fc600078e020a */
[----:B------:R-:W3:Y:S01]  /*0bc0*/  LDC R26, c[0x0][0x658] ;  /* 0x00019600ff1a7b82 */ /* 0x000ee20000000800 */
[----:B------:R-:W-:Y:S01]  /*0bd0*/  IMAD.IADD R5, R9, 0x1, R5 ;  /* 0x0000000109057824 */ /* 0x000fe200078e0205 */
[----:B0-----:R-:W-:-:S04]  /*0be0*/  ISETP.NE.U32.AND P0, PT, R28, RZ, PT ;  /* 0x000000ff1c00720c */ /* 0x001fc80003f05070 */
[----:B------:R-:W-:Y:S02]  /*0bf0*/  ISETP.NE.AND.EX P0, PT, R29, RZ, PT, P0 ;  /* 0x000000ff1d00720c */ /* 0x000fe40003f05300 */
[----:B------:R-:W0:Y:S01]  /*0c00*/  LDC R24, c[0x0][0x600] ;  /* 0x00018000ff187b82 */ /* 0x000e220000000800 */
[-CC-:B-1----:R-:W-:Y:S02]  /*0c10*/  SHF.R.U64 R12, R8, R22.reuse, R5.reuse ;  /* 0x00000016080c7219 */ /* 0x182fe40000001205 */
[----:B------:R-:W-:-:S05]  /*0c20*/  SHF.R.U32.HI R5, RZ, R22, R5 ;  /* 0x00000016ff057219 */ /* 0x000fca0000011605 */
[----:B------:R-:W1:Y:S01]  /*0c30*/  LDC R15, c[0x0][0x648] ;  /* 0x00019200ff0f7b82 */ /* 0x000e620000000800 */
[-CC-:B--2---:R-:W-:Y:S02]  /*0c40*/  SHF.R.U64 R22, R12, R20.reuse, R5.reuse ;  /* 0x000000140c167219 */ /* 0x184fe40000001205 */
[----:B------:R-:W-:-:S05]  /*0c50*/  SHF.R.U32.HI R5, RZ, R20, R5 ;  /* 0x00000014ff057219 */ /* 0x000fca0000011605 */
[----:B------:R-:W2:Y:S01]  /*0c60*/  LDC R23, c[0x0][0x638] ;  /* 0x00018e00ff177b82 */ /* 0x000ea20000000800 */
[-CC-:B---3--:R-:W-:Y:S02]  /*0c70*/  SHF.R.U64 R20, R22, R26.reuse, R5.reuse ;  /* 0x0000001a16147219 */ /* 0x188fe40000001205 */
[-C--:B------:R-:W-:Y:S02]  /*0c80*/  SHF.L.U32 R3, R3, R26.reuse, RZ ;  /* 0x0000001a03037219 */ /* 0x080fe400000006ff */
[----:B------:R-:W-:Y:S01]  /*0c90*/  SHF.R.U32.HI R5, RZ, R26, R5 ;  /* 0x0000001aff057219 */ /* 0x000fe20000011605 */
[----:B------:R-:W-:Y:S01]  /*0ca0*/  IMAD.MOV.U32 R4, RZ, RZ, R20 ;  /* 0x000000ffff047224 */ /* 0x000fe200078e0014 */
[----:B------:R-:W-:Y:S01]  /*0cb0*/  LOP3.LUT R7, RZ, R3, RZ, 0x33, !PT ;  /* 0x00000003ff077212 */ /* 0x000fe200078e33ff */
[----:B------:R-:W3:Y:S01]  /*0cc0*/  LDC R25, c[0x0][0x610] ;  /* 0x00018400ff197b82 */ /* 0x000ee20000000800 */
[----:B------:R-:W-:Y:S05]  /*0cd0*/  @!P0 BRA `(.L_x_10) ;  /* 0x0000000000288947 */ /* 0x000fea0003800000 */
[----:B------:R-:W4:Y:S02]  /*0ce0*/  LDC R3, c[0x0][0x64c] ;  /* 0x00019300ff037b82 */ /* 0x000f240000000800 */
[----:B----4-:R-:W-:-:S05]  /*0cf0*/  IADD3 R3, P0, R20, R3, RZ ;  /* 0x0000000314037210 */ /* 0x010fca0007f1e0ff */
        /* <DEDUP_REMOVED lines=8> */
.L_x_10:
[----:B-1----:R-:W-:Y:S02]  /*0d80*/  SHF.R.U64 R5, R4, R15, R5 ;  /* 0x0000000f04057219 */ /* 0x002fe40000001205 */
[----:B------:R-:W-:Y:S01]  /*0d90*/  LOP3.LUT R4, R22, R7, RZ, 0xc0, !PT ;  /* 0x0000000716047212 */ /* 0x000fe200078ec0ff */
[----:B0-----:R-:W-:Y:S01]  /*0da0*/  VIADD R7, R24, 0xffffffff ;  /* 0xffffffff18077836 */ /* 0x001fe20000000000 */
[----:B------:R-:W-:Y:S01]  /*0db0*/  SHF.L.U32 R3, R21, R26, RZ ;  /* 0x0000001a15037219 */ /* 0x000fe200000006ff */
[----:B------:R-:W-:Y:S01]  /*0dc0*/  IMAD.MOV R8, RZ, RZ, -R5 ;  /* 0x000000ffff087224 */ /* 0x000fe200078e0a05 */
[----:B------:R-:W-:Y:S02]  /*0dd0*/  SEL R6, R6, R27, !P1 ;  /* 0x0000001b06067207 */ /* 0x000fe40004800000 */
[----:B------:R-:W-:Y:S01]  /*0de0*/  LOP3.LUT R7, R12, R7, RZ, 0xc0, !PT ;  /* 0x000000070c077212 */ /* 0x000fe200078ec0ff */
[----:B------:R-:W-:Y:S02]  /*0df0*/  IMAD R5, R3, R5, R4 ;  /* 0x0000000503057224 */ /* 0x000fe400078e0204 */
[----:B--2---:R-:W-:-:S02]  /*0e00*/  IMAD R3, R8, R23, R20 ;  /* 0x0000001708037224 */ /* 0x004fc400078e0214 */
[----:B---3--:R-:W-:Y:S02]  /*0e10*/  IMAD R6, R5, R25, R6 ;  /* 0x0000001905067224 */ /* 0x008fe400078e0206 */
[----:B------:R-:W-:Y:S02]  /*0e20*/  IMAD R101, R3, R24, R7 ;  /* 0x0000001803657224 */ /* 0x000fe400078e0207 */
[----:B------:R-:W-:-:S03]  /*0e30*/  IMAD.MOV.U32 R4, RZ, RZ, 0x1 ;  /* 0x00000001ff047424 */ /* 0x000fc600078e00ff */
[----:B------:R-:W-:Y:S02]  /*0e40*/  SEL R100, R101, R6, !P1 ;  /* 0x0000000665647207 */ /* 0x000fe40004800000 */
[----:B------:R-:W-:Y:S02]  /*0e50*/  PRMT R3, R4, 0x7610, R3 ;  /* 0x0000761004037816 */ /* 0x000fe40000000003 */
[----:B------:R-:W-:-:S07]  /*0e60*/  SEL R101, R6, R101, !P1 ;  /* 0x0000006506657207 */ /* 0x000fce0004800000 */
.L_x_8:
[----:B------:R-:W-:-:S08]  /*0e70*/  NOP ;  /* 0x0000000000007918 */ /* 0x000fd00000000000 */
[----:B------:R-:W0:Y:S02]  /*0e80*/  USETMAXREG.TRY_ALLOC.CTAPOOL UP0, 0xe8 ;  /* 0x000000e8000079c8 */ /* 0x000e240008000600 */
[----:B0-----:R-:W-:-:S13]  /*0e90*/  PLOP3.LUT P0, PT, PT, PT, UP0, 0x80, 0x0 ;  /* 0x000000000000781c */ /* 0x001fda0003f0f008 */
[----:B------:R-:W-:Y:S05]  /*0ea0*/  @!P0 BRA `(.L_x_8) ;  /* 0xfffffffc00f08947 */ /* 0x000fea000383ffff */
[----:B------:R-:W-:Y:S01]  /*0eb0*/  ULDC.64 UR4, c[0x0][0x598] ;  /* 0x0001660000047ab9 */ /* 0x000fe20000000a00 */
[----:B------:R-:W-:Y:S01]  /*0ec0*/  ULDC.64 UR36, c[0x0][0x208] ;  /* 0x0000820000247ab9 */ /* 0x000fe20000000a00 */
[----:B------:R-:W-:-:S04]  /*0ed0*/  ISETP.NE.U32.AND P0, PT, RZ, UR4, PT ;  /* 0x00000004ff007c0c */ /* 0x000fc8000bf05070 */
[----:B------:R-:W-:-:S13]  /*0ee0*/  ISETP.NE.AND.EX P0, PT, RZ, UR5, PT, P0 ;  /* 0x00000005ff007c0c */ /* 0x000fda000bf05300 */
[----:B------:R-:W-:Y:S05]  /*0ef0*/  @!P0 BRA `(.L_x_11) ;  /* 0x00000000001c8947 */ /* 0x000fea0003800000 */
[----:B------:R-:W0:Y:S02]  /*0f00*/  LDC.64 R4, c[0x0][0x598] ;  /* 0x00016600ff047b82 */ /* 0x000e240000000a00 */
[----:B0-----:R-:W2:Y:S02]  /*0f10*/  LDG.E.64 R4, desc[UR36][R4.64] ;  /* 0x0000002404047981 */ /* 0x001ea4000c1e1b00 */
[----:B--2---:R-:W-:-:S04]  /*0f20*/  ISETP.NE.U32.AND P0, PT, R4, RZ, PT ;  /* 0x000000ff0400720c */ /* 0x004fc80003f05070 */
[----:B------:R-:W-:-:S13]  /*0f30*/  ISETP.NE.AND.EX P0, PT, R5, RZ, PT, P0 ;  /* 0x000000ff0500720c */ /* 0x000fda0003f05300 */
[----:B------:R-:W-:Y:S05]  /*0f40*/  @!P0 BRA `(.L_x_11) ;  /* 0x0000000000088947 */ /* 0x000fea0003800000 */
[----:B------:R0:W5:Y:S01]  /*0f50*/  LD.E R88, desc[UR36][R4.64] ;  /* 0x0000002404587980 */ /* 0x000162000c101900 */
[----:B------:R-:W-:Y:S05]  /*0f60*/  BRA `(.L_x_12) ;  /* 0x0000000000247947 */ /* 0x000fea0003800000 */
.L_x_11:
[----:B------:R-:W-:Y:S02]  /*0f70*/  ULDC.64 UR4, c[0x0][0x588] ;  /* 0x0001620000047ab9 */ /* 0x000fe40000000a00 */
[----:B------:R-:W-:-:S04]  /*0f80*/  ISETP.NE.U32.AND P0, PT, RZ, UR4, PT ;  /* 0x00000004ff007c0c */ /* 0x000fc8000bf05070 */
[----:B------:R-:W-:-:S13]  /*0f90*/  ISETP.NE.AND.EX P0, PT, RZ, UR5, PT, P0 ;  /* 0x00000005ff007c0c */ /* 0x000fda000bf05300 */
[----:B------:R-:W-:Y:S05]  /*0fa0*/  @!P0 BRA `(.L_x_13) ;  /* 0x00000000000c8947 */ /* 0x000fea0003800000 */
[----:B------:R-:W0:Y:S02]  /*0fb0*/  LDC.64 R88, c[0x0][0x588] ;  /* 0x00016200ff587b82 */ /* 0x000e240000000a00 */
[----:B0-----:R1:W5:Y:S01]  /*0fc0*/  LDG.E R88, desc[UR36][R88.64] ;  /* 0x0000002458587981 */ /* 0x001362000c1e1900 */
[----:B------:R-:W-:Y:S05]  /*0fd0*/  BRA `(.L_x_12) ;  /* 0x0000000000087947 */ /* 0x000fea0003800000 */
.L_x_13:
[----:B------:R-:W-:Y:S02]  /*0fe0*/  ULDC UR4, c[0x0][0x580] ;  /* 0x0001600000047ab9 */ /* 0x000fe40000000800 */
[----:B------:R-:W-:-:S07]  /*0ff0*/  IMAD.U32 R88, RZ, RZ, UR4 ;  /* 0x00000004ff587e24 */ /* 0x000fce000f8e00ff */
.L_x_12:
[----:B------:R-:W-:Y:S02]  /*1000*/  ULDC.64 UR4, c[0x0][0x5a0] ;  /* 0x0001680000047ab9 */ /* 0x000fe40000000a00 */
[----:B------:R-:W-:-:S04]  /*1010*/  ISETP.NE.U32.AND P0, PT, RZ, UR4, PT ;  /* 0x00000004ff007c0c */ /* 0x000fc8000bf05070 */
[----:B------:R-:W-:-:S13]  /*1020*/  ISETP.NE.AND.EX P0, PT, RZ, UR5, PT, P0 ;  /* 0x00000005ff007c0c */ /* 0x000fda000bf05300 */
[----:B------:R-:W-:Y:S05]  /*1030*/  @!P0 BRA `(.L_x_14) ;  /* 0x00000000001c8947 */ /* 0x000fea0003800000 */
[----:B0-----:R-:W0:Y:S02]  /*1040*/  LDC.64 R4, c[0x0][0x5a0] ;  /* 0x00016800ff047b82 */ /* 0x001e240000000a00 */
[----:B0-----:R-:W2:Y:S02]  /*1050*/  LDG.E.64 R4, desc[UR36][R4.64] ;  /* 0x0000002404047981 */ /* 0x001ea4000c1e1b00 */
[----:B--2---:R-:W-:-:S04]  /*1060*/  ISETP.NE.U32.AND P0, PT, R4, RZ, PT ;  /* 0x000000ff0400720c */ /* 0x004fc80003f05070 */
[----:B------:R-:W-:-:S13]  /*1070*/  ISETP.NE.AND.EX P0, PT, R5, RZ, PT, P0 ;  /* 0x000000ff0500720c */ /* 0x000fda0003f05300 */
[----:B------:R-:W-:Y:S05]  /*1080*/  @!P0 BRA `(.L_x_14) ;  /* 0x0000000000088947 */ /* 0x000fea0003800000 */
[----:B-1----:R0:W5:Y:S01]  /*1090*/  LD.E R89, desc[UR36][R4.64] ;  /* 0x0000002404597980 */ /* 0x002162000c101900 */
[----:B------:R-:W-:Y:S05]  /*10a0*/  BRA `(.L_x_15) ;  /* 0x0000000000247947 */ /* 0x000fea0003800000 */
.L_x_14:
[----:B------:R-:W-:Y:S02]  /*10b0*/  ULDC.64 UR4, c[0x0][0x590] ;  /* 0x0001640000047ab9 */ /* 0x000fe40000000a00 */
[----:B------:R-:W-:-:S04]  /*10c0*/  ISETP.NE.U32.AND P0, PT, RZ, UR4, PT ;  /* 0x00000004ff007c0c */ /* 0x000fc8000bf05070 */
[----:B------:R-:W-:-:S13]  /*10d0*/  ISETP.NE.AND.EX P0, PT, RZ, UR5, PT, P0 ;  /* 0x00000005ff007c0c */ /* 0x000fda000bf05300 */
[----:B------:R-:W-:Y:S05]  /*10e0*/  @!P0 BRA `(.L_x_16) ;  /* 0x00000000000c8947 */ /* 0x000fea0003800000 */
[----:B0-----:R-:W1:Y:S02]  /*10f0*/  LDC.64 R4, c[0x0][0x590] ;  /* 0x00016400ff047b82 */ /* 0x001e640000000a00 */
[----:B-1----:R1:W5:Y:S01]  /*1100*/  LDG.E R89, desc[UR36][R4.64] ;  /* 0x0000002404597981 */ /* 0x002362000c1e1900 */
[----:B------:R-:W-:Y:S05]  /*1110*/  BRA `(.L_x_15) ;  /* 0x0000000000087947 */ /* 0x000fea0003800000 */
.L_x_16:
[----:B------:R-:W-:Y:S02]  /*1120*/  ULDC UR4, c[0x0][0x584] ;  /* 0x0001610000047ab9 */ /* 0x000fe40000000800 */
[----:B-1----:R-:W-:-:S07]  /*1130*/  IMAD.U32 R89, RZ, RZ, UR4 ;  /* 0x00000004ff597e24 */ /* 0x002fce000f8e00ff */
.L_x_15:
[----:B------:R-:W-:-:S13]  /*1140*/  LOP3.LUT P0, RZ, R3, 0xff, RZ, 0xc0, !PT ;  /* 0x000000ff03ff7812 */ /* 0x000fda000780c0ff */
[----:B------:R-:W-:Y:S05]  /*1150*/  @!P0 EXIT ;  /* 0x000000000000894d */ /* 0x000fea0003800000 */
[----:B------:R-:W2:Y:S01]  /*1160*/  LDC R92, c[0x0][0x658] ;  /* 0x00019600ff5c7b82 */ /* 0x000ea20000000800 */
[----:B------:R-:W-:Y:S01]  /*1170*/  ULDC.64 UR6, c[0x0][0x288] ;  /* 0x0000a20000067ab9 */ /* 0x000fe20000000a00 */
[----:B------:R-:W-:Y:S01]  /*1180*/  LOP3.LUT R14, R14, 0x1, RZ, 0xc0, !PT ;  /* 0x000000010e0e7812 */ /* 0x000fe200078ec0ff */
[----:B------:R-:W-:Y:S01]  /*1190*/  UIADD3 UR4, UR7, 0x3f, URZ ;  /* 0x0000003f07047890 */ /* 0x000fe2000fffe03f */
[----:B------:R-:W-:Y:S01]  /*11a0*/  SHF.R.U32.HI R3, RZ, 0x2, R94 ;  /* 0x00000002ff037819 */ /* 0x000fe2000001165e */
[----:B01----:R-:W-:Y:S01]  /*11b0*/  IMAD.MOV.U32 R5, RZ, RZ, -0x1 ;  /* 0xffffffffff057424 */ /* 0x003fe200078e00ff */
[----:B------:R-:W-:Y:S01]  /*11c0*/  SHF.R.U32.HI R0, RZ, 0x1, R0 ;  /* 0x00000001ff007819 */ /* 0x000fe20000011600 */
[----:B------:R-:W-:Y:S01]  /*11d0*/  USHF.R.S32.HI UR5, URZ, 0x1f, UR4 ;  /* 0x0000001f3f057899 */ /* 0x000fe20008011404 */
[----:B------:R-:W0:Y:S01]  /*11e0*/  LDC.64 R90, c[0x0][0x5c8] ;  /* 0x00017200ff5a7b82 */ /* 0x000e220000000a00 */
[----:B------:R-:W-:Y:S01]  /*11f0*/  IMAD.SHL.U32 R22, R14, 0x40, RZ ;  /* 0x000000400e167824 */ /* 0x000fe200078e00ff */
[----:B------:R-:W-:Y:S01]  /*1200*/  LOP3.LUT R3, R3, 0x7, RZ, 0xc0, !PT ;  /* 0x0000000703037812 */ /* 0x000fe200078ec0ff */
[----:B------:R-:W-:Y:S01]  /*1210*/  ULEA.HI UR5, UR5, UR4, URZ, 0x6 ;  /* 0x0000000405057291 */ /* 0x000fe2000f8f303f */
[----:B------:R-:W-:Y:S01]  /*1220*/  LOP3.LUT R0, R0, 0x30, RZ, 0xc0, !PT ;  /* 0x0000003000007812 */ /* 0x000fe200078ec0ff */
[----:B------:R-:W-:Y:S01]  /*1230*/  IMAD.MOV.U32 R7, RZ, RZ, 0x1 ;  /* 0x00000001ff077424 */ /* 0x000fe200078e00ff */
[--C-:B------:R-:W-:Y:S01]  /*1240*/  LOP3.LUT R22, R22, 0x40, R3.reuse, 0xe2, !PT ;  /* 0x0000004016167812 */ /* 0x100fe200078ee203 */
[----:B------:R-:W-:Y:S01]  /*1250*/  USHF.R.S32.HI UR43, URZ, 0x6, UR5 ;  /* 0x000000063f2b7899 */ /* 0x000fe20008011405 */
[----:B------:R-:W1:Y:S01]  /*1260*/  LDC R96, c[0x0][0x600] ;  /* 0x00018000ff607b82 */ /* 0x000e620000000800 */
[----:B------:R-:W-:Y:S01]  /*1270*/  IADD3 R3, RZ, -R0, -R3 ;  /* 0x80000000ff037210 */ /* 0x000fe20007ffe803 */
[----:B------:R-:W-:Y:S01]  /*1280*/  IMAD.U32 R4, RZ, RZ, UR6 ;  /* 0x00000006ff047e24 */ /* 0x000fe2000f8e00ff */
[C---:B------:R-:W-:Y:S01]  /*1290*/  LOP3.LUT R93, R94.reuse, 0x3, RZ, 0xc0, !PT ;  /* 0x000000035e5d7812 */ /* 0x040fe200078ec0ff */
[----:B------:R-:W-:Y:S01]  /*12a0*/  UISETP.LT.AND UP0, UPT, UR43, 0x1, UPT ;  /* 0x000000012b00788c */ /* 0x000fe2000bf01270 */
[----:B------:R-:W-:Y:S01]  /*12b0*/  LOP3.LUT R95, R94, 0x80, RZ, 0xc0, !PT ;  /* 0x000000805e5f7812 */ /* 0x000fe200078ec0ff */
[----:B------:R-:W-:Y:S01]  /*12c0*/  IMAD R3, R14, -0x40, R3 ;  /* 0xffffffc00e037824 */ /* 0x000fe200078e0203 */
[----:B------:R-:W-:Y:S01]  /*12d0*/  ULDC UR4, c[0x0][0x284] ;  /* 0x0000a10000047ab9 */ /* 0x000fe20000000800 */
[----:B--2---:R-:W-:Y:S01]  /*12e0*/  SHF.L.U32 R5, R5, R92, RZ ;  /* 0x0000005c05057219 */ /* 0x004fe200000006ff */
[----:B------:R-:W-:Y:S01]  /*12f0*/  USEL UR44, UR43, 0x1, UP0 ;  /* 0x000000012b2c7887 */ /* 0x000fe20008000000 */
[----:B------:R-:W-:Y:S01]  /*1300*/  IMAD R93, R93, -0x2, R4 ;  /* 0xfffffffe5d5d7824 */ /* 0x000fe200078e0204 */
[----:B------:R-:W-:Y:S01]  /*1310*/  LOP3.LUT R22, R22, R0, RZ, 0xfc, !PT ;  /* 0x0000000016167212 */ /* 0x000fe200078efcff */
[----:B------:R-:W-:Y:S01]  /*1320*/  IMAD.SHL.U32 R94, R94, 0x2, RZ ;  /* 0x000000025e5e7824 */ /* 0x000fe200078e00ff */
[----:B------:R-:W-:Y:S01]  /*1330*/  SHF.L.U32 R92, R7, R92, RZ ;  /* 0x0000005c075c7219 */ /* 0x000fe200000006ff */
[----:B------:R-:W-:Y:S01]  /*1340*/  VIADD R98, R3, UR4 ;  /* 0x0000000403627c36 */ /* 0x000fe20008000000 */
[----:B------:R-:W-:Y:S01]  /*1350*/  LOP3.LUT R103, R18, 0x1, RZ, 0xfc, !PT ;  /* 0x0000000112677812 */ /* 0x000fe200078efcff */
[----:B------:R-:W-:Y:S01]  /*1360*/  IMAD.MOV.U32 R23, RZ, RZ, RZ ;  /* 0x000000ffff177224 */ /* 0x000fe200078e00ff */
[C---:B0-----:R-:W-:Y:S01]  /*1370*/  SHF.L.U64.HI R91, R90.reuse, 0x3, R91 ;  /* 0x000000035a5b7819 */ /* 0x041fe2000001025b */
[----:B------:R-:W-:Y:S01]  /*1380*/  IMAD.SHL.U32 R90, R90, 0x8, RZ ;  /* 0x000000085a5a7824 */ /* 0x000fe200078e00ff */
[----:B------:R-:W-:Y:S01]  /*1390*/  SHF.R.U32.HI R95, RZ, 0x7, R95 ;  /* 0x00000007ff5f7819 */ /* 0x000fe2000001165f */
[----:B------:R-:W-:Y:S01]  /*13a0*/  UIADD3 UR44, UR43, -UR44, URZ ;  /* 0x8000002c2b2c7290 */ /* 0x000fe2000fffe03f */
[----:B------:R-:W-:Y:S01]  /*13b0*/  LOP3.LUT R97, RZ, R5, RZ, 0x33, !PT ;  /* 0x00000005ff617212 */ /* 0x000fe200078e33ff */
[----:B------:R-:W-:Y:S01]  /*13c0*/  UMOV UR40, URZ ;  /* 0x0000003f00287c82 */ /* 0x000fe20008000000 */
[----:B------:R-:W-:Y:S01]  /*13d0*/  UMOV UR42, URZ ;  /* 0x0000003f002a7c82 */ /* 0x000fe20008000000 */
[----:B-1----:R-:W-:-:S08]  /*13e0*/  VIADD R96, R96, 0xffffffff ;  /* 0xffffffff60607836 */ /* 0x002fd00000000000 */
.L_x_162:
[----:B0-----:R-:W0:Y:S01]  /*13f0*/  SHFL.IDX PT, R0, R95, RZ, 0x1f ;  /* 0x00001fff5f007589 */ /* 0x001e2200000e0000 */
[----:B-1----:R-:W1:Y:S01]  /*1400*/  S2UR UR7, SR_CgaCtaId ;  /* 0x00000000000779c3 */ /* 0x002e620000008800 */
[----:B------:R-:W-:Y:S01]  /*1410*/  UMOV UR6, 0x400 ;  /* 0x0000040000067882 */ /* 0x000fe20000000000 */
[----:B0-----:R-:W-:Y:S01]  /*1420*/  R2UR UR4, R0 ;  /* 0x00000000000472ca */ /* 0x001fe200000e0000 */
[----:B-1----:R-:W-:-:S12]  /*1430*/  ULEA UR6, UR7, UR6, 0x18 ;  /* 0x0000000607067291 */ /* 0x002fd8000f8ec03f */
[----:B------:R-:W-:-:S04]  /*1440*/  ULEA.HI UR5, UR4, UR4, URZ, 0x1 ;  /* 0x0000000404057291 */ /* 0x000fc8000f8f083f */
[----:B------:R-:W-:-:S04]  /*1450*/  ULOP3.LUT UR5, UR5, 0x7fffe, URZ, 0xc0, !UPT ;  /* 0x0007fffe05057892 */ /* 0x000fc8000f8ec03f */
[----:B------:R-:W-:-:S03]  /*1460*/  UIADD3 UR5, UR4, -UR5, URZ ;  /* 0x8000000504057290 */ /* 0x000fc6000fffe03f */
[----:B------:R-:W-:Y:S01]  /*1470*/  ULDC UR4, c[0x0][0x28c] ;  /* 0x0000a30000047ab9 */ /* 0x000fe20000000800 */
[----:B------:R-:W-:Y:S01]  /*1480*/  ULEA UR5, UR5, UR6, 0xd ;  /* 0x0000000605057291 */ /* 0x000fe2000f8e683f */
[----:B------:R-:W-:-:S03]  /*1490*/  ISETP.LT.AND P0, PT, RZ, UR4, PT ;  /* 0x00000004ff007c0c */ /* 0x000fc6000bf01270 */
[----:B------:R-:W-:-:S04]  /*14a0*/  UIADD3 UR5, UR5, 0x100, URZ ;  /* 0x0000010005057890 */ /* 0x000fc8000fffe03f */
[----:B------:R-:W-:-:S04]  /*14b0*/  USHF.R.U32.HI UR5, URZ, 0x4, UR5 ;  /* 0x000000043f057899 */ /* 0x000fc80008011605 */
[----:B------:R-:W-:Y:S02]  /*14c0*/  ULOP3.LUT UR45, UR5, 0x3fff, URZ, 0xc0, !UPT ;  /* 0x00003fff052d7892 */ /* 0x000fe4000f8ec03f */
[----:B--2345:R-:W-:Y:S10]  /*14d0*/  @P0 BRA `(.L_x_17) ;  /* 0x0000000000400947 */ /* 0x03cff40003800000 */
[----:B------:R-:W-:Y:S01]  /*14e0*/  MOV R0, 0x0 ;  /* 0x0000000000007802 */ /* 0x000fe20000000f00 */
[----:B------:R-:W-:Y:S01]  /*14f0*/  ULDC.64 UR4, c[0x4][0x68] ;  /* 0x01001a0000047ab9 */ /* 0x000fe20000000a00 */
[----:B------:R-:W-:Y:S01]  /*1500*/  ULDC.64 UR6, c[0x4][0x8] ;  /* 0x0100020000067ab9 */ /* 0x000fe20000000a00 */
[----:B------:R-:W-:Y:S01]  /*1510*/  IMAD.U32 R4, RZ, RZ, UR4 ;  /* 0x00000004ff047e24 */ /* 0x000fe2000f8e00ff */
[----:B------:R0:W1:Y:S01]  /*1520*/  LDC.64 R14, c[0x4][R0] ;  /* 0x01000000000e7b82 */ /* 0x0000620000000a00 */
[----:B------:R-:W-:Y:S01]  /*1530*/  IMAD.U32 R5, RZ, RZ, UR5 ;  /* 0x00000005ff057e24 */ /* 0x000fe2000f8e00ff */
[----:B------:R-:W-:Y:S01]  /*1540*/  ULDC.64 UR4, c[0x4][0x70] ;  /* 0x01001c0000047ab9 */ /* 0x000fe20000000a00 */
[----:B------:R-:W-:Y:S02]  /*1550*/  IMAD.U32 R10, RZ, RZ, UR6 ;  /* 0x00000006ff0a7e24 */ /* 0x000fe4000f8e00ff */
[----:B------:R-:W-:Y:S02]  /*1560*/  IMAD.U32 R6, RZ, RZ, UR4 ;  /* 0x00000004ff067e24 */ /* 0x000fe4000f8e00ff */
[----:B------:R-:W-:-:S02]  /*1570*/  IMAD.U32 R7, RZ, RZ, UR5 ;  /* 0x00000005ff077e24 */ /* 0x000fc4000f8e00ff */
[----:B------:R-:W-:Y:S02]  /*1580*/  IMAD.U32 R11, RZ, RZ, UR7 ;  /* 0x00000007ff0b7e24 */ /* 0x000fe4000f8e00ff */
[----:B------:R-:W-:Y:S02]  /*1590*/  IMAD.MOV.U32 R8, RZ, RZ, 0x1e1 ;  /* 0x000001e1ff087424 */ /* 0x000fe400078e00ff */
[----:B------:R-:W-:Y:S02]  /*15a0*/  IMAD.MOV.U32 R12, RZ, RZ, 0x1 ;  /* 0x00000001ff0c7424 */ /* 0x000fe400078e00ff */
[----:B0-----:R-:W-:-:S07]  /*15b0*/  IMAD.MOV.U32 R13, RZ, RZ, RZ ;  /* 0x000000ffff0d7224 */ /* 0x001fce00078e00ff */
[----:B------:R-:W-:-:S07]  /*15c0*/  LEPC R20, `(.L_x_17) ;  /* 0x000000001014794e */ /* 0x000fce0000000000 */
[----:B-1---5:R-:W-:Y:S05]  /*15d0*/  CALL.ABS.NOINC R14 ;  /* 0x000000000e007343 */ /* 0x022fea0003c00000 */
.L_x_17:
[----:B------:R-:W-:-:S13]  /*15e0*/  ISETP.NE.AND P0, PT, R103, 0x3, PT ;  /* 0x000000036700780c */ /* 0x000fda0003f05270 */
[----:B------:R-:W-:Y:S05]  /*15f0*/  @!P0 BRA `(.L_x_18) ;  /* 0x0000000000048947 */ /* 0x000fea0003800000 */
[----:B------:R-:W-:Y:S01]  /*1600*/  BPT.TRAP 0x1 ;  /* 0x000000040000795c */ /* 0x000fe20000300000 */
.L_x_18:
[----:B------:R-:W0:Y:S01]  /*1610*/  S2UR UR5, SR_CgaCtaId ;  /* 0x00000000000579c3 */ /* 0x000e220000008800 */
[----:B------:R-:W-:Y:S01]  /*1620*/  UMOV UR4, 0x400 ;  /* 0x0000040000047882 */ /* 0x000fe20000000000 */
[----:B------:R-:W-:Y:S02]  /*1630*/  IMAD.U32 R0, RZ, RZ, UR40 ;  /* 0x00000028ff007e24 */ /* 0x000fe4000f8e00ff */
[----:B------:R-:W-:-:S03]  /*1640*/  IMAD.U32 R3, RZ, RZ, UR42 ;  /* 0x0000002aff037e24 */ /* 0x000fc6000f8e00ff */
[----:B------:R-:W-:Y:S01]  /*1650*/  SHF.L.U32 R0, R0, 0x1f, RZ ;  /* 0x0000001f00007819 */ /* 0x000fe200000006ff */
[----:B0-----:R-:W-:-:S06]  /*1660*/  ULEA UR4, UR5, UR4, 0x18 ;  /* 0x0000000405047291 */ /* 0x001fcc000f8ec03f */
[----:B------:R-:W-:-:S04]  /*1670*/  IMAD.U32 R6, RZ, RZ, UR4 ;  /* 0x00000004ff067e24 */ /* 0x000fc8000f8e00ff */
[----:B------:R-:W-:-:S04]  /*1680*/  IMAD R3, R3, 0x8, R6 ;  /* 0x0000000803037824 */ /* 0x000fc800078e0206 */
[----:B------:R0:W1:Y:S01]  /*1690*/  SYNCS.PHASECHK.TRANS64.TRYWAIT P1, [R3+URZ], R0 ;  /* 0x00000000030075a7 */ /* 0x000062000802017f */
[----:B------:R-:W-:Y:S05]  /*16a0*/  @!P0 BRA `(.L_x_19) ;  /* 0x0000000000048947 */ /* 0x000fea0003800000 */
[----:B------:R-:W-:Y:S01]  /*16b0*/  BPT.TRAP 0x1 ;  /* 0x000000040000795c */ /* 0x000fe20000300000 */
.L_x_19:
[----:B------:R-:W-:-:S05]  /*16c0*/  IMAD.U32 R4, RZ, RZ, UR44 ;  /* 0x0000002cff047e24 */ /* 0x000fca000f8e00ff */
[----:B------:R-:W-:Y:S01]  /*16d0*/  ISETP.GE.AND P2, PT, R4, 0x1, PT ;  /* 0x000000010400780c */ /* 0x000fe20003f46270 */
[----:B-1----:R-:W-:-:S12]  /*16e0*/  @P1 BRA `(.L_x_20) ;  /* 0x0000000000081947 */ /* 0x002fd80003800000 */
[----:B------:R-:W1:Y:S02]  /*16f0*/  SYNCS.PHASECHK.TRANS64.TRYWAIT P1, [R3+URZ], R0 ;  /* 0x00000000030075a7 */ /* 0x000e64000802017f */
[----:B-1----:R-:W-:Y:S05]  /*1700*/  @!P1 BRA `(.L_x_21) ;  /* 0x0000006400789947 */ /* 0x002fea0003800000 */
.L_x_20:
[----:B------:R-:W-:Y:S05]  /*1710*/  WARPSYNC.ALL ;  /* 0x0000000000007948 */ /* 0x000fea0003800000 */
[----:B------:R-:W-:Y:S01]  /*1720*/  R2UR UR4, R6 ;  /* 0x00000000060472ca */ /* 0x000fe200000e0000 */
[----:B------:R-:W-:Y:S01]  /*1730*/  ULEA UR5, UR42, UR45, 0xa ;  /* 0x0000002d2a057291 */ /* 0x000fe2000f8e503f */
[----:B------:R-:W-:Y:S01]  /*1740*/  WARPGROUP.ARRIVE ;  /* 0x00000000000079c5 */ /* 0x000fe20000000000 */
[----:B------:R-:W-:Y:S01]  /*1750*/  UMOV UR9, 0x40000040 ;  /* 0x4000004000097882 */ /* 0x000fe20000000000 */
[----:B------:R-:W-:-:S04]  /*1760*/  UMOV UR11, 0x40000040 ;  /* 0x40000040000b7882 */ /* 0x000fc80000000000 */
[----:B------:R-:W-:-:S05]  /*1770*/  UMOV UR8, UR5 ;  /* 0x0000000500087c82 */ /* 0x000fca0008000000 */
[----:B------:R-:W-:-:S04]  /*1780*/  UIADD3 UR4, UR4, 0xc100, URZ ;  /* 0x0000c10004047890 */ /* 0x000fc8000fffe03f */
[----:B------:R-:W-:-:S04]  /*1790*/  USHF.R.U32.HI UR4, URZ, 0x4, UR4 ;  /* 0x000000043f047899 */ /* 0x000fc80008011604 */
[----:B------:R-:W-:-:S04]  /*17a0*/  ULOP3.LUT UR4, UR4, 0x3fff, URZ, 0xc0, !UPT ;  /* 0x00003fff04047892 */ /* 0x000fc8000f8ec03f */
[----:B------:R-:W-:-:S04]  /*17b0*/  ULOP3.LUT UR4, UR4, 0x2000000, URZ, 0xfc, !UPT ;  /* 0x0200000004047892 */ /* 0x000fc8000f8efc3f */
[----:B------:R-:W-:-:S07]  /*17c0*/  ULEA UR6, UR42, UR4, 0xa ;  /* 0x000000042a067291 */ /* 0x000fce000f8e503f */
[----:B------:R-:W-:Y:S02]  /*17d0*/  UMOV UR10, UR6 ;  /* 0x00000006000a7c82 */ /* 0x000fe40008000000 */
[----:B------:R-:W-:Y:S01]  /*17e0*/  HGMMA.64x128x16.F32 R24, gdesc[UR8].tnspA.tnspB, RZ, !UPT, gsb0 ;  /* 0x61e00000081879f0 */ /* 0x000fe2000c0008ff */
[----:B------:R-:W-:Y:S02]  /*17f0*/  UIADD3 UR8, UR5, 0x80, URZ ;  /* 0x0000008005087890 */ /* 0x000fe4000fffe03f */
[----:B------:R-:W-:Y:S01]  /*1800*/  UIADD3 UR10, UR6, 0x80, URZ ;  /* 0x00000080060a7890 */ /* 0x000fe2000fffe03f */
[----:B------:R-:W-:Y:S01]  /*1810*/  UMOV UR9, 0x40000040 ;  /* 0x4000004000097882 */ /* 0x000fe20000000000 */
[----:B------:R-:W-:Y:S01]  /*1820*/  UMOV UR11, 0x40000040 ;  /* 0x40000040000b7882 */ /* 0x000fe20000000000 */
[----:B------:R-:W-:Y:S02]  /*1830*/  WARPGROUP.DEPBAR.LE gsb0, 0x0 ;  /* 0x00008000000079c5 */ /* 0x000fe40000010000 */
[----:B------:R-:W-:-:S06]  /*1840*/  WARPGROUP.ARRIVE ;  /* 0x00000000000079c5 */ /* 0x000fcc0000000000 */
[----:B------:R-:W-:Y:S01]  /*1850*/  HGMMA.64x128x16.F32 R24, gdesc[UR8].tnspA.tnspB, R24, gsb0 ;  /* 0x61e00000081879f0 */ /* 0x000fe20008000818 */
        /* <DEDUP_REMOVED lines=13> */
[----:B------:R-:W-:Y:S03]  /*1930*/  HGMMA.64x128x16.F32 R24, gdesc[UR8].tnspA.tnspB, R24, gsb0 ;  /* 0x61e00000081879f0 */ /* 0x000fe60008000818 */
[----:B------:R-:W-:Y:S02]  /*1940*/  WARPGROUP.DEPBAR.LE gsb0, 0x0 ;  /* 0x00008000000079c5 */ /* 0x000fe40000010000 */
[----:B------:R-:W-:Y:S05]  /*1950*/  @!P2 BRA `(.L_x_22) ;  /* 0x000000040028a947 */ /* 0x000fea0003800000 */
[----:B------:R-:W-:Y:S01]  /*1960*/  UIADD3 UR5, UR42, 0x1, URZ ;  /* 0x000000012a057890 */ /* 0x000fe2000fffe03f */
[----:B01----:R-:W-:Y:S02]  /*1970*/  IMAD.U32 R0, RZ, RZ, UR44 ;  /* 0x0000002cff007e24 */ /* 0x003fe4000f8e00ff */
[----:B------:R-:W-:Y:S01]  /*1980*/  IMAD.U32 R3, RZ, RZ, UR42 ;  /* 0x0000002aff037e24 */ /* 0x000fe2000f8e00ff */
[----:B------:R-:W-:-:S04]  /*1990*/  UISETP.NE.AND UP0, UPT, UR5, 0x3, UPT ;  /* 0x000000030500788c */ /* 0x000fc8000bf05270 */
[----:B------:R-:W-:Y:S02]  /*19a0*/  USEL UR6, URZ, 0x1, UP0 ;  /* 0x000000013f067887 */ /* 0x000fe40008000000 */
[----:B------:R-:W-:Y:S02]  /*19b0*/  USEL UR5, UR5, URZ, UP0 ;  /* 0x0000003f05057287 */ /* 0x000fe40008000000 */
[----:B------:R-:W-:-:S06]  /*19c0*/  ULOP3.LUT UR6, UR40, UR6, URZ, 0x3c, !UPT ;  /* 0x0000000628067292 */ /* 0x000fcc000f8e3c3f */
[----:B------:R-:W-:-:S07]  /*19d0*/  IMAD.U32 R7, RZ, RZ, UR6 ;  /* 0x00000006ff077e24 */ /* 0x000fce000f8e00ff */
.L_x_29:
[----:B------:R-:W-:Y:S05]  /*19e0*/  @!P0 BRA `(.L_x_23) ;  /* 0x0000000000048947 */ /* 0x000fea0003800000 */
[----:B------:R-:W-:Y:S01]  /*19f0*/  BPT.TRAP 0x1 ;  /* 0x000000040000795c */ /* 0x000fe20000300000 */
.L_x_23:
[----:B------:R-:W0:Y:S01]  /*1a00*/  S2UR UR7, SR_CgaCtaId ;  /* 0x00000000000779c3 */ /* 0x000e220000008800 */
[----:B------:R-:W-:Y:S01]  /*1a10*/  UMOV UR6, 0x400 ;  /* 0x0000040000067882 */ /* 0x000fe20000000000 */
[----:B------:R-:W-:Y:S01]  /*1a20*/  IMAD.U32 R5, RZ, RZ, UR5 ;  /* 0x00000005ff057e24 */ /* 0x000fe2000f8e00ff */
[----:B------:R-:W-:Y:S01]  /*1a30*/  SHF.L.U32 R4, R7, 0x1f, RZ ;  /* 0x0000001f07047819 */ /* 0x000fe200000006ff */
[----:B0-----:R-:W-:-:S06]  /*1a40*/  ULEA UR6, UR7, UR6, 0x18 ;  /* 0x0000000607067291 */ /* 0x001fcc000f8ec03f */
[----:B------:R-:W-:-:S04]  /*1a50*/  IMAD.U32 R6, RZ, RZ, UR6 ;  /* 0x00000006ff067e24 */ /* 0x000fc8000f8e00ff */
[----:B------:R-:W-:-:S04]  /*1a60*/  IMAD R5, R5, 0x8, R6 ;  /* 0x0000000805057824 */ /* 0x000fc800078e0206 */
[----:B------:R0:W1:Y:S01]  /*1a70*/  SYNCS.PHASECHK.TRANS64.TRYWAIT P1, [R5+URZ], R4 ;  /* 0x00000004050075a7 */ /* 0x000062000802017f */
[----:B------:R-:W-:Y:S05]  /*1a80*/  @!P0 BRA `(.L_x_24) ;  /* 0x0000000000048947 */ /* 0x000fea0003800000 */
[----:B------:R-:W-:Y:S01]  /*1a90*/  BPT.TRAP 0x1 ;  /* 0x000000040000795c */ /* 0x000fe20000300000 */
.L_x_24:
[----:B-1----:R-:W-:Y:S05]  /*1aa0*/  @P1 BRA `(.L_x_25) ;  /* 0x0000000000081947 */ /* 0x002fea0003800000 */
[----:B------:R-:W1:Y:S02]  /*1ab0*/  SYNCS.PHASECHK.TRANS64.TRYWAIT P1, [R5+URZ], R4 ;  /* 0x00000004050075a7 */ /* 0x000e64000802017f */
[----:B-1----:R-:W-:Y:S05]  /*1ac0*/  @!P1 BRA `(.L_x_26) ;  /* 0x00000060009c9947 */ /* 0x002fea0003800000 */
.L_x_25:
[----:B------:R-:W-:Y:S01]  /*1ad0*/  ULEA UR6, UR5, UR45, 0xa ;  /* 0x0000002d05067291 */ /* 0x000fe2000f8e503f */
[----:B------:R-:W-:Y:S01]  /*1ae0*/  WARPGROUP.ARRIVE ;  /* 0x00000000000079c5 */ /* 0x000fe20000000000 */
[----:B------:R-:W-:Y:S01]  /*1af0*/  ULEA UR7, UR5, UR4, 0xa ;  /* 0x0000000405077291 */ /* 0x000fe2000f8e503f */
[----:B------:R-:W-:Y:S01]  /*1b00*/  UMOV UR9, 0x40000040 ;  /* 0x4000004000097882 */ /* 0x000fe20000000000 */
[----:B------:R-:W-:-:S03]  /*1b10*/  UMOV UR11, 0x40000040 ;  /* 0x40000040000b7882 */ /* 0x000fc60000000000 */
[----:B------:R-:W-:Y:S02]  /*1b20*/  UMOV UR8, UR6 ;  /* 0x0000000600087c82 */ /* 0x000fe40008000000 */
[----:B------:R-:W-:Y:S02]  /*1b30*/  UMOV UR10, UR7 ;  /* 0x00000007000a7c82 */ /* 0x000fe40008000000 */
[----:B------:R-:W-:Y:S01]  /*1b40*/  HGMMA.64x128x16.F32 R24, gdesc[UR8].tnspA.tnspB, R24, gsb0 ;  /* 0x61e00000081879f0 */ /* 0x000fe20008000818 */
[----:B------:R-:W-:Y:S02]  /*1b50*/  UIADD3 UR8, UR6, 0x80, URZ ;  /* 0x0000008006087890 */ /* 0x000fe4000fffe03f */
[----:B------:R-:W-:Y:S01]  /*1b60*/  UIADD3 UR10, UR7, 0x80, URZ ;  /* 0x00000080070a7890 */ /* 0x000fe2000fffe03f */
[----:B------:R-:W-:Y:S01]  /*1b70*/  UMOV UR9, 0x40000040 ;  /* 0x4000004000097882 */ /* 0x000fe20000000000 */
[----:B------:R-:W-:Y:S01]  /*1b80*/  UMOV UR11, 0x40000040 ;  /* 0x40000040000b7882 */ /* 0x000fe20000000000 */
[----:B------:R-:W-:-:S02]  /*1b90*/  WARPGROUP.DEPBAR.LE gsb0, 0x0 ;  /* 0x00008000000079c5 */ /* 0x000fc40000010000 */
        /* <DEDUP_REMOVED lines=18> */
[----:B------:R-:W-:Y:S01]  /*1cc0*/  BPT.TRAP 0x1 ;  /* 0x000000040000795c */ /* 0x000fe20000300000 */
.L_x_27:
[----:B------:R-:W-:-:S13]  /*1cd0*/  ISETP.NE.AND P1, PT, R102, RZ, PT ;  /* 0x000000ff6600720c */ /* 0x000fda0003f25270 */
[----:B01----:R-:W-:-:S04]  /*1ce0*/  @P1 IMAD R4, R3, 0x8, R6 ;  /* 0x0000000803041824 */ /* 0x003fc800078e0206 */
[----:B------:R-:W-:-:S05]  /*1cf0*/  @P1 VIADD R4, R4, 0x18 ;  /* 0x0000001804041836 */ /* 0x000fca0000000000 */
[----:B------:R-:W-:-:S04]  /*1d00*/  @P1 PRMT R4, R19, 0x654, R4 ;  /* 0x0000065413041816 */ /* 0x000fc80000000004 */
[----:B------:R0:W-:Y:S01]  /*1d10*/  @P1 SYNCS.ARRIVE.TRANS64.RED.A1T0 RZ, [R4+URZ], RZ ;  /* 0x000000ff04ff19a7 */ /* 0x0001e2000810043f */
[----:B------:R-:W-:-:S13]  /*1d20*/  ISETP.GT.U32.AND P1, PT, R18, 0x1, PT ;  /* 0x000000011200780c */ /* 0x000fda0003f24070 */
[----:B0-----:R-:W-:Y:S05]  /*1d30*/  @P1 BRA `(.L_x_28) ;  /* 0x0000000000041947 */ /* 0x001fea0003800000 */
[----:B------:R-:W-:Y:S01]  /*1d40*/  BPT.TRAP 0x1 ;  /* 0x000000040000795c */ /* 0x000fe20000300000 */
.L_x_28:
[----:B------:R-:W-:Y:S01]  /*1d50*/  UIADD3 UR5, UR5, 0x1, URZ ;  /* 0x0000000105057890 */ /* 0x000fe2000fffe03f */
[C---:B------:R-:W-:Y:S01]  /*1d60*/  ISETP.GT.AND P2, PT, R0.reuse, 0x1, PT ;  /* 0x000000010000780c */ /* 0x040fe20003f44270 */
[----:B------:R-:W-:Y:S02]  /*1d70*/  VIADD R3, R3, 0x1 ;  /* 0x0000000103037836 */ /* 0x000fe40000000000 */
[----:B------:R-:W-:Y:S01]  /*1d80*/  UISETP.NE.AND UP0, UPT, UR5, 0x3, UPT ;  /* 0x000000030500788c */ /* 0x000fe2000bf05270 */
[----:B------:R-:W-:Y:S02]  /*1d90*/  VIADD R0, R0, 0xffffffff ;  /* 0xffffffff00007836 */ /* 0x000fe40000000000 */
[C---:B------:R-:W-:Y:S01]  /*1da0*/  ISETP.NE.AND P1, PT, R3.reuse, 0x3, PT ;  /* 0x000000030300780c */ /* 0x040fe20003f25270 */
[----:B------:R-:W-:Y:S02]  /*1db0*/  USEL UR6, URZ, 0x1, UP0 ;  /* 0x000000013f067887 */ /* 0x000fe40008000000 */
[----:B------:R-:W-:Y:S01]  /*1dc0*/  USEL UR5, UR5, URZ, UP0 ;  /* 0x0000003f05057287 */ /* 0x000fe20008000000 */
[----:B------:R-:W-:-:S03]  /*1dd0*/  SEL R3, R3, RZ, P1 ;  /* 0x000000ff03037207 */ /* 0x000fc60000800000 */
[----:B------:R-:W-:Y:S01]  /*1de0*/  LOP3.LUT R7, R7, UR6, RZ, 0x3c, !PT ;  /* 0x0000000607077c12 */ /* 0x000fe2000f8e3cff */
[----:B------:R-:W-:Y:S07]  /*1df0*/  @P2 BRA `(.L_x_29) ;  /* 0xfffffff800f82947 */ /* 0x000fee000383ffff */
.L_x_22:
[----:B01----:R-:W0:Y:S02]  /*1e00*/  LDC R0, c[0x0][0x28c] ;  /* 0x0000a300ff007b82 */ /* 0x003e240000000800 */
[----:B0-----:R-:W-:-:S13]  /*1e10*/  ISETP.GE.AND P1, PT, R0, 0x1, PT ;  /* 0x000000010000780c */ /* 0x001fda0003f26270 */
[----:B------:R-:W-:Y:S05]  /*1e20*/  @!P1 BRA `(.L_x_30) ;  /* 0x0000000000449947 */ /* 0x000fea0003800000 */
[----:B------:R-:W-:Y:S05]  /*1e30*/  @!P0 BRA `(.L_x_31) ;  /* 0x0000000000048947 */ /* 0x000fea0003800000 */
[----:B------:R-:W-:Y:S01]  /*1e40*/  BPT.TRAP 0x1 ;  /* 0x000000040000795c */ /* 0x000fe20000300000 */
.L_x_31:
[----:B------:R-:W-:-:S13]  /*1e50*/  ISETP.NE.AND P0, PT, R102, RZ, PT ;  /* 0x000000ff6600720c */ /* 0x000fda0003f05270 */
[----:B------:R-:W-:-:S05]  /*1e60*/  VOTEU.ANY UP0, P0 ;  /* 0x00000000003f7886 */ /* 0x000fca0000000100 */
[----:B------:R-:W-:-:S06]  /*1e70*/  @UP0 UIADD3 UR4, UR44, UR42, URZ ;  /* 0x0000002a2c040290 */ /* 0x000fcc000fffe03f */
[----:B------:R-:W-:Y:S02]  /*1e80*/  IMAD.U32 R4, RZ, RZ, UR4 ;  /* 0x00000004ff047e24 */ /* 0x000fe4000f8e00ff */
[----:B------:R-:W-:Y:S02]  /*1e90*/  IMAD.U32 R3, RZ, RZ, UR4 ;  /* 0x00000004ff037e24 */ /* 0x000fe4000f8e00ff */
[----:B------:R-:W-:-:S05]  /*1ea0*/  @P0 IMAD.WIDE.U32 R4, R4, -0x55555555, RZ ;  /* 0xaaaaaaab04040825 */ /* 0x000fca00078e00ff */
[----:B------:R-:W-:-:S05]  /*1eb0*/  @P0 SHF.R.U32.HI R0, RZ, 0x1, R5 ;  /* 0x00000001ff000819 */ /* 0x000fca0000011605 */
[----:B------:R-:W-:-:S04]  /*1ec0*/  @P0 IMAD R0, R0, -0x3, R3 ;  /* 0xfffffffd00000824 */ /* 0x000fc800078e0203 */
[----:B------:R-:W-:-:S04]  /*1ed0*/  @P0 IMAD R0, R0, 0x8, R6 ;  /* 0x0000000800000824 */ /* 0x000fc800078e0206 */
[----:B------:R-:W-:-:S05]  /*1ee0*/  @P0 VIADD R0, R0, 0x18 ;  /* 0x0000001800000836 */ /* 0x000fca0000000000 */
[----:B------:R-:W-:-:S04]  /*1ef0*/  @P0 PRMT R0, R19, 0x654, R0 ;  /* 0x0000065413000816 */ /* 0x000fc80000000000 */
[----:B------:R0:W-:Y:S01]  /*1f00*/  @P0 SYNCS.ARRIVE.TRANS64.RED.A1T0 RZ, [R0+URZ], RZ ;  /* 0x000000ff00ff09a7 */ /* 0x0001e2000810043f */
[----:B------:R-:W-:-:S13]  /*1f10*/  ISETP.GT.U32.AND P0, PT, R18, 0x1, PT ;  /* 0x000000011200780c */ /* 0x000fda0003f04070 */
[----:B0-----:R-:W-:Y:S05]  /*1f20*/  @P0 BRA `(.L_x_30) ;  /* 0x0000000000040947 */ /* 0x001fea0003800000 */
[----:B------:R-:W-:Y:S01]  /*1f30*/  BPT.TRAP 0x1 ;  /* 0x000000040000795c */ /* 0x000fe20000300000 */
.L_x_30:
[----:B------:R-:W-:Y:S01]  /*1f40*/  IMAD.SHL.U32 R3, R100, 0x80, RZ ;  /* 0x0000008064037824 */ /* 0x000fe200078e00ff */
[----:B------:R-:W-:Y:S01]  /*1f50*/  UIADD3 UR42, UR43, UR42, URZ ;  /* 0x0000002a2b2a7290 */ /* 0x000fe2000fffe03f */
[----:B------:R-:W-:Y:S01]  /*1f60*/  SHF.R.S32.HI R13, RZ, 0x1f, R99 ;  /* 0x0000001fff0d7819 */ /* 0x000fe20000011463 */
[----:B------:R-:W-:Y:S01]  /*1f70*/  UISETP.GE.U32.AND UP1, UPT, UR43, 0x3, UPT ;  /* 0x000000032b00788c */ /* 0x000fe2000bf26070 */
[----:B------:R-:W-:Y:S01]  /*1f80*/  IMAD.SHL.U32 R7, R101, 0x80, RZ ;  /* 0x0000008065077824 */ /* 0x000fe200078e00ff */
[----:B------:R-:W-:Y:S01]  /*1f90*/  ULDC UR7, c[0x0][0x288] ;  /* 0x0000a20000077ab9 */ /* 0x000fe20000000800 */
[C---:B------:R-:W-:Y:S01]  /*1fa0*/  LOP3.LUT R8, R3.reuse, 0x6, R94, 0xf8, !PT ;  /* 0x0000000603087812 */ /* 0x040fe200078ef85e */
[----:B------:R-:W-:Y:S01]  /*1fb0*/  UISETP.GT.U32.AND UP0, UPT, UR42, 0x2, UPT ;  /* 0x000000022a00788c */ /* 0x000fe2000bf04070 */
[----:B------:R-:W-:Y:S01]  /*1fc0*/  ISETP.GE.AND P0, PT, R3, UR7, PT ;  /* 0x0000000703007c0c */ /* 0x000fe2000bf06270 */
[----:B------:R-:W-:Y:S01]  /*1fd0*/  ULDC.64 UR4, c[0x0][0x5d0] ;  /* 0x0001740000047ab9 */ /* 0x000fe20000000a00 */
[--C-:B------:R-:W-:Y:S01]  /*1fe0*/  SHF.R.S32.HI R9, RZ, 0x1f, R8.reuse ;  /* 0x0000001fff097819 */ /* 0x100fe20000011408 */
[----:B------:R-:W-:Y:S01]  /*1ff0*/  ULDC UR10, c[0x0][0x284] ;  /* 0x0000a100000a7ab9 */ /* 0x000fe20000000800 */
[----:B------:R-:W-:Y:S01]  /*2000*/  IMAD R0, R13, UR4, RZ ;  /* 0x000000040d007c24 */ /* 0x000fe2000f8e02ff */
[----:B------:R-:W-:Y:S01]  /*2010*/  UISETP.LT.U32.AND UP0, UPT, UR43, 0x3, UP0 ;  /* 0x000000032b00788c */ /* 0x000fe20008701070 */
[----:B------:R-:W-:Y:S01]  /*2020*/  ISETP.GE.OR P0, PT, R7, UR10, P0 ;  /* 0x0000000a07007c0c */ /* 0x000fe20008706670 */
[----:B------:R-:W-:Y:S01]  /*2030*/  IMAD.WIDE.U32 R4, R99, UR4, R8 ;  /* 0x0000000463047c25 */ /* 0x000fe2000f8e0008 */
[----:B------:R-:W-:Y:S01]  /*2040*/  ULDC.64 UR8, c[0x0][0x5c8] ;  /* 0x0001720000087ab9 */ /* 0x000fe20000000a00 */
[----:B------:R-:W-:-:S02]  /*2050*/  USEL UR6, URZ, 0x1, !UP0 ;  /* 0x000000013f067887 */ /* 0x000fc4000c000000 */
[----:B------:R-:W-:Y:S01]  /*2060*/  IMAD R11, R99, UR5, R0 ;  /* 0x00000005630b7c24 */ /* 0x000fe2000f8e0200 */
[----:B------:R-:W-:Y:S01]  /*2070*/  @UP1 UIMAD.WIDE.U32 UR4, UR42, -0x55555555, URZ ;  /* 0xaaaaaaab2a0418a5 */ /* 0x000fe2000f8e003f */
[----:B------:R-:W-:Y:S01]  /*2080*/  IMAD.WIDE R100, R101, 0x80, R22 ;  /* 0x0000008065647825 */ /* 0x000fe200078e0216 */
[----:B------:R-:W-:Y:S02]  /*2090*/  ULOP3.LUT UR40, UR40, UR6, URZ, 0x3c, !UPT ;  /* 0x0000000628287292 */ /* 0x000fe4000f8e3c3f */
[----:B------:R-:W-:Y:S01]  /*20a0*/  @UP1 USHF.R.U32.HI UR4, URZ, 0x1, UR5 ;  /* 0x000000013f041899 */ /* 0x000fe20008011605 */
[----:B------:R-:W-:Y:S02]  /*20b0*/  IMAD.IADD R5, R5, 0x1, R11 ;  /* 0x0000000105057824 */ /* 0x000fe400078e020b */
[----:B------:R-:W-:Y:S01]  /*20c0*/  IMAD R11, R101, UR8, RZ ;  /* 0x00000008650b7c24 */ /* 0x000fe2000f8e02ff */
[----:B------:R-:W-:Y:S01]  /*20d0*/  @UP1 ULOP3.LUT UR40, UR40, 0x1, UR4, 0x78, !UPT ;  /* 0x0000000128281892 */ /* 0x000fe2000f8e7804 */
[----:B------:R-:W-:-:S04]  /*20e0*/  IMAD.WIDE.U32 R104, R100, UR8, R4 ;  /* 0x0000000864687c25 */ /* 0x000fc8000f8e0004 */
[----:B------:R-:W-:Y:S02]  /*20f0*/  IMAD R11, R100, UR9, R11 ;  /* 0x00000009640b7c24 */ /* 0x000fe4000f8e020b */
[----:B------:R-:W-:Y:S01]  /*2100*/  IMAD.MOV.U32 R0, RZ, RZ, -0x1 ;  /* 0xffffffffff007424 */ /* 0x000fe200078e00ff */
[----:B------:R-:W-:Y:S06]  /*2110*/  @P0 BRA `(.L_x_32) ;  /* 0x0000004000040947 */ /* 0x000fec0003800000 */
[----:B-----5:R-:W-:Y:S01]  /*2120*/  FSETP.NEU.AND P1, PT, R89, RZ, PT ;  /* 0x000000ff5900720b */ /* 0x020fe20003f2d000 */
[----:B------:R-:W-:Y:S01]  /*2130*/  IMAD.IADD R4, R93, 0x1, -R3 ;  /* 0x000000015d047824 */ /* 0x000fe200078e0a03 */
[----:B------:R-:W-:Y:S01]  /*2140*/  BSSY B0, `(.L_x_32) ;  /* 0x00003fe000007945 */ /* 0x000fe20003800000 */
[----:B------:R-:W-:Y:S02]  /*2150*/  IMAD.IADD R3, R98, 0x1, -R7 ;  /* 0x0000000162037824 */ /* 0x000fe400078e0a07 */
[----:B------:R-:W-:Y:S01]  /*2160*/  IMAD.IADD R115, R105, 0x1, R11 ;  /* 0x0000000169737824 */ /* 0x000fe200078e020b */
[----:B------:R-:W-:-:S04]  /*2170*/  ISETP.GT.AND P0, PT, R4, RZ, PT ;  /* 0x000000ff0400720c */ /* 0x000fc80003f04270 */
[----:B------:R-:W-:-:S03]  /*2180*/  ISETP.GT.AND P3, PT, R3, RZ, P0 ;  /* 0x000000ff0300720c */ /* 0x000fc60000764270 */
[----:B------:R-:W-:Y:S10]  /*2190*/  @!P1 BRA `(.L_x_33) ;  /* 0x0000002c00289947 */ /* 0x000ff40003800000 */
[----:B------:R-:W0:Y:S01]  /*21a0*/  LDC.64 R108, c[0x0][0x5b8] ;  /* 0x00016e00ff6c7b82 */ /* 0x000e220000000a00 */
[----:B------:R-:W-:-:S07]  /*21b0*/  ULDC.64 UR4, c[0x0][0x5c0] ;  /* 0x0001700000047ab9 */ /* 0x000fce0000000a00 */
[----:B------:R-:W1:Y:S08]  /*21c0*/  LDC.64 R110, c[0x0][0x5b0] ;  /* 0x00016c00ff6e7b82 */ /* 0x000e700000000a00 */
[----:B------:R-:W2:Y:S01]  /*21d0*/  LDC.64 R112, c[0x0][0x5a8] ;  /* 0x00016a00ff707b82 */ /* 0x000ea20000000a00 */
[-C--:B0-----:R-:W-:Y:S02]  /*21e0*/  IMAD R6, R13, R108.reuse, RZ ;  /* 0x0000006c0d067224 */ /* 0x081fe400078e02ff */
[----:B------:R-:W-:-:S04]  /*21f0*/  IMAD.WIDE.U32 R106, R99, R108, R8 ;  /* 0x0000006c636a7225 */ /* 0x000fc800078e0008 */
[----:B------:R-:W-:Y:S02]  /*2200*/  IMAD R105, R99, R109, R6 ;  /* 0x0000006d63697224 */ /* 0x000fe400078e0206 */
[-C--:B-1----:R-:W-:Y:S02]  /*2210*/  IMAD R5, R101, R110.reuse, RZ ;  /* 0x0000006e65057224 */ /* 0x082fe400078e02ff */
[----:B------:R-:W-:Y:S02]  /*2220*/  IMAD.IADD R13, R107, 0x1, R105 ;  /* 0x000000016b0d7824 */ /* 0x000fe400078e0269 */
[----:B------:R-:W-:Y:S02]  /*2230*/  IMAD.MOV.U32 R12, RZ, RZ, R106 ;  /* 0x000000ffff0c7224 */ /* 0x000fe400078e006a */
[C---:B------:R-:W-:Y:S02]  /*2240*/  IMAD R109, R100.reuse, R111, R5 ;  /* 0x0000006f646d7224 */ /* 0x040fe400078e0205 */
[----:B------:R-:W-:-:S04]  /*2250*/  IMAD.WIDE.U32 R6, R100, R110, R12 ;  /* 0x0000006e64067225 */ /* 0x000fc800078e000c */
[----:B------:R-:W-:Y:S01]  /*2260*/  IMAD.IADD R5, R7, 0x1, R109 ;  /* 0x0000000107057824 */ /* 0x000fe200078e026d */
[----:B--2---:R-:W-:-:S04]  /*2270*/  LEA R14, P1, R6, R112, 0x1 ;  /* 0x00000070060e7211 */ /* 0x004fc800078208ff */
[----:B------:R-:W-:-:S05]  /*2280*/  LEA.HI.X R15, R6, R113, R5, 0x1, P1 ;  /* 0x00000071060f7211 */ /* 0x000fca00008f0c05 */
[----:B------:R0:W2:Y:S01]  /*2290*/  @P3 LDG.E.LTC128B.U16 R5, desc[UR36][R14.64] ;  /* 0x000000240e053981 */ /* 0x0000a2000c1e1520 */
[----:B------:R-:W-:Y:S01]  /*22a0*/  IMAD.WIDE.U32 R6, R100, R110, R8 ;  /* 0x0000006e64067225 */ /* 0x000fe200078e0008 */
[----:B------:R-:W-:Y:S03]  /*22b0*/  BSSY B1, `(.L_x_34) ;  /* 0x0000013000017945 */ /* 0x000fe60003800000 */
[----:B------:R-:W-:Y:S02]  /*22c0*/  IMAD.IADD R7, R109, 0x1, R7 ;  /* 0x000000016d077824 */ /* 0x000fe400078e0207 */
[----:B------:R-:W-:Y:S01]  /*22d0*/  IMAD.WIDE.U32 R20, R99, R108, R6 ;  /* 0x0000006c63147225 */ /* 0x000fe200078e0006 */
[----:B0-----:R-:W-:-:S03]  /*22e0*/  SHF.L.U64.HI R15, R110, 0x3, R111 ;  /* 0x000000036e0f7819 */ /* 0x001fc6000001026f */
[----:B------:R-:W-:Y:S01]  /*22f0*/  IMAD.IADD R7, R105, 0x1, R21 ;  /* 0x0000000169077824 */ /* 0x000fe200078e0215 */
[----:B------:R-:W-:Y:S01]  /*2300*/  LEA R6, P4, R20, R112, 0x1 ;  /* 0x0000007014067211 */ /* 0x000fe200078808ff */
[----:B------:R-:W-:-:S03]  /*2310*/  IMAD.SHL.U32 R14, R110, 0x8, RZ ;  /* 0x000000086e0e7824 */ /* 0x000fc600078e00ff */
[----:B------:R-:W-:Y:S01]  /*2320*/  LEA.HI.X R7, R20, R113, R7, 0x1, P4 ;  /* 0x0000007114077211 */ /* 0x000fe200020f0c07 */
[----:B--2---:R-:W-:-:S05]  /*2330*/  HADD2.F32 R10, -RZ, R5.H0_H0 ;  /* 0x20000005ff0a7230 */ /* 0x004fca0000004100 */
[----:B------:R-:W-:Y:S01]  /*2340*/  FMUL R11, R10, R89 ;  /* 0x000000590a0b7220 */ /* 0x000fe20000400000 */
[----:B------:R-:W-:-:S03]  /*2350*/  LEA R10, P1, R104, UR4, 0x1 ;  /* 0x00000004680a7c11 */ /* 0x000fc6000f8208ff */
[----:B------:R-:W-:Y:S01]  /*2360*/  FFMA R24, R24, R88, R11 ;  /* 0x0000005818187223 */ /* 0x000fe2000000000b */
[----:B------:R-:W-:Y:S02]  /*2370*/  LEA.HI.X R11, R104, UR5, R115, 0x1, P1 ;  /* 0x00000005680b7c11 */ /* 0x000fe400088f0c73 */
[----:B------:R-:W-:Y:S02]  /*2380*/  ISETP.GT.AND P1, PT, R4, 0x1, PT ;  /* 0x000000010400780c */ /* 0x000fe40003f24270 */
[----:B------:R-:W-:Y:S02]  /*2390*/  F2FP.F16.F32.PACK_AB R24, RZ, R24 ;  /* 0x00000018ff18723e */ /* 0x000fe400000000ff */
[----:B------:R-:W-:-:S03]  /*23a0*/  ISETP.GT.AND P2, PT, R3, RZ, P1 ;  /* 0x000000ff0300720c */ /* 0x000fc60000f44270 */
[----:B------:R0:W-:Y:S10]  /*23b0*/  @P3 STG.E.U16 desc[UR36][R10.64], R24 ;  /* 0x000000180a003986 */ /* 0x0001f4000c101524 */
[----:B------:R-:W-:Y:S05]  /*23c0*/  @!P2 BRA `(.L_x_35) ;  /* 0x000000000004a947 */ /* 0x000fea0003800000 */
[----:B------:R1:W5:Y:S02]  /*23d0*/  LDG.E.LTC128B.U16 R5, desc[UR36][R6.64+0x2] ;  /* 0x0000022406057981 */ /* 0x000364000c1e1520 */
.L_x_35:
[----:B------:R-:W-:Y:S05]  /*23e0*/  BSYNC B1 ;  /* 0x0000000000017941 */ /* 0x000fea0003800000 */
.L_x_34:
[----:B-----5:R-:W-:Y:S01]  /*23f0*/  HADD2.F32 R12, -RZ, R5.H0_H0 ;  /* 0x20000005ff0c7230 */ /* 0x020fe20000004100 */
[----:B------:R-:W-:Y:S01]  /*2400*/  ISETP.GT.AND P0, PT, R3, 0x8, P0 ;  /* 0x000000080300780c */ /* 0x000fe20000704270 */
[----:B------:R-:W-:Y:S01]  /*2410*/  IMAD.WIDE.U32 R20, R100, R110, R14 ;  /* 0x0000006e64147225 */ /* 0x000fe200078e000e */
[----:B0-----:R-:W-:-:S03]  /*2420*/  PRMT R24, R5, 0x7610, R24 ;  /* 0x0000761005187816 */ /* 0x001fc60000000018 */
[----:B------:R-:W-:Y:S01]  /*2430*/  FMUL R12, R12, R89 ;  /* 0x000000590c0c7220 */ /* 0x000fe20000400000 */
[----:B------:R-:W-:Y:S01]  /*2440*/  IMAD.IADD R109, R109, 0x1, R21 ;  /* 0x000000016d6d7824 */ /* 0x000fe200078e0215 */
[----:B------:R-:W-:Y:S02]  /*2450*/  IADD3 R106, P3, R106, R20, RZ ;  /* 0x000000146a6a7210 */ /* 0x000fe40007f7e0ff */
[----:B------:R-:W-:-:S03]  /*2460*/  FFMA R12, R25, R88, R12 ;  /* 0x00000058190c7223 */ /* 0x000fc6000000000c */
[----:B------:R-:W-:Y:S01]  /*2470*/  IMAD.X R13, R109, 0x1, R13, P3 ;  /* 0x000000016d0d7824 */ /* 0x000fe200018e060d */
[C---:B------:R-:W-:Y:S02]  /*2480*/  LEA R14, P3, R106.reuse, R112, 0x1 ;  /* 0x000000706a0e7211 */ /* 0x040fe400078608ff */
[----:B------:R-:W-:Y:S02]  /*2490*/  F2FP.F16.F32.PACK_AB R12, RZ, R12 ;  /* 0x0000000cff0c723e */ /* 0x000fe400000000ff */
[----:B------:R-:W-:Y:S02]  /*24a0*/  LEA.HI.X R15, R106, R113, R13, 0x1, P3 ;  /* 0x000000716a0f7211 */ /* 0x000fe400018f0c0d */
[----:B------:R-:W-:-:S05]  /*24b0*/  PRMT R21, R12, 0x7610, R21 ;  /* 0x000076100c157816 */ /* 0x000fca0000000015 */
[----:B------:R0:W-:Y:S04]  /*24c0*/  @P2 STG.E.U16 desc[UR36][R10.64+0x2], R21 ;  /* 0x000002150a002986 */ /* 0x0001e8000c101524 */
[----:B------:R-:W2:Y:S01]  /*24d0*/  @P0 LDG.E.LTC128B.U16 R24, desc[UR36][R14.64] ;  /* 0x000000240e180981 */ /* 0x000ea2000c1e1520 */
[----:B------:R-:W-:Y:S01]  /*24e0*/  IADD3 R20, P2, R8, R20, RZ ;  /* 0x0000001408147210 */ /* 0x000fe20007f5e0ff */
[----:B------:R-:W-:Y:S01]  /*24f0*/  BSSY B1, `(.L_x_36) ;  /* 0x0000011000017945 */ /* 0x000fe20003800000 */
[C---:B------:R-:W-:Y:S02]  /*2500*/  SHF.L.U64.HI R13, R90.reuse, 0x1, R91 ;  /* 0x000000015a0d7819 */ /* 0x040fe4000001025b */
[----:B------:R-:W-:Y:S01]  /*2510*/  ISETP.GT.AND P1, PT, R3, 0x8, P1 ;  /* 0x000000080300780c */ /* 0x000fe20000f24270 */
[----:B0-----:R-:W-:Y:S01]  /*2520*/  IMAD.X R21, R9, 0x1, R109, P2 ;  /* 0x0000000109157824 */ /* 0x001fe200010e066d */
[----:B------:R-:W-:Y:S01]  /*2530*/  LEA R12, P2, R90, R10, 0x1 ;  /* 0x0000000a5a0c7211 */ /* 0x000fe200078408ff */
[----:B------:R-:W-:-:S04]  /*2540*/  IMAD.WIDE.U32 R20, R99, R108, R20 ;  /* 0x0000006c63147225 */ /* 0x000fc800078e0014 */
[----:B------:R-:W-:Y:S02]  /*2550*/  IMAD.X R13, R13, 0x1, R11, P2 ;  /* 0x000000010d0d7824 */ /* 0x000fe400010e060b */
[----:B------:R-:W-:Y:S02]  /*2560*/  IMAD.IADD R9, R105, 0x1, R21 ;  /* 0x0000000169097824 */ /* 0x000fe400078e0215 */
[----:B--2---:R-:W-:-:S05]  /*2570*/  HADD2.F32 R8, -RZ, R24.H0_H0 ;  /* 0x20000018ff087230 */ /* 0x004fca0000004100 */
[----:B------:R-:W-:Y:S01]  /*2580*/  FMUL R5, R8, R89 ;  /* 0x0000005908057220 */ /* 0x000fe20000400000 */
[----:B------:R-:W-:-:S03]  /*2590*/  LEA R8, P3, R20, R112, 0x1 ;  /* 0x0000007014087211 */ /* 0x000fc600078608ff */
[----:B------:R-:W-:Y:S01]  /*25a0*/  FFMA R5, R26, R88, R5 ;  /* 0x000000581a057223 */ /* 0x000fe20000000005 */
[----:B------:R-:W-:-:S04]  /*25b0*/  LEA.HI.X R9, R20, R113, R9, 0x1, P3 ;  /* 0x0000007114097211 */ /* 0x000fc800018f0c09 */
[----:B------:R-:W-:-:S05]  /*25c0*/  F2FP.F16.F32.PACK_AB R5, RZ, R5 ;  /* 0x00000005ff05723e */ /* 0x000fca00000000ff */
[----:B------:R0:W-:Y:S01]  /*25d0*/  @P0 STG.E.U16 desc[UR36][R12.64], R5 ;  /* 0x000000050c000986 */ /* 0x0001e2000c101524 */
[----:B------:R-:W-:Y:S05]  /*25e0*/  @!P1 BRA `(.L_x_37) ;  /* 0x0000000000049947 */ /* 0x000fea0003800000 */
[----:B------:R2:W5:Y:S02]  /*25f0*/  LDG.E.LTC128B.U16 R24, desc[UR36][R8.64+0x2] ;  /* 0x0000022408187981 */ /* 0x000564000c1e1520 */
.L_x_37:
[----:B------:R-:W-:Y:S05]  /*2600*/  BSYNC B1 ;  /* 0x0000000000017941 */ /* 0x000fea0003800000 */
.L_x_36:
[----:B-----5:R-:W-:Y:S01]  /*2610*/  HADD2.F32 R14, -RZ, R24.H0_H0 ;  /* 0x20000018ff0e7230 */ /* 0x020fe20000004100 */
[----:B------:R-:W-:Y:S01]  /*2620*/  ISETP.GT.AND P0, PT, R4, 0x8, PT ;  /* 0x000000080400780c */ /* 0x000fe20003f04270 */
[----:B------:R-:W-:Y:S03]  /*2630*/  BSSY B1, `(.L_x_38) ;  /* 0x0000008000017945 */ /* 0x000fe60003800000 */
[----:B------:R-:W-:Y:S01]  /*2640*/  FMUL R14, R14, R89 ;  /* 0x000000590e0e7220 */ /* 0x000fe20000400000 */
[----:B------:R-:W-:-:S03]  /*2650*/  ISETP.GT.AND P2, PT, R3, RZ, P0 ;  /* 0x000000ff0300720c */ /* 0x000fc60000744270 */
[----:B------:R-:W-:-:S05]  /*2660*/  FFMA R14, R27, R88, R14 ;  /* 0x000000581b0e7223 */ /* 0x000fca000000000e */
[----:B------:R-:W-:-:S05]  /*2670*/  F2FP.F16.F32.PACK_AB R14, RZ, R14 ;  /* 0x0000000eff0e723e */ /* 0x000fca00000000ff */
[----:B------:R3:W-:Y:S01]  /*2680*/  @P1 STG.E.U16 desc[UR36][R12.64+0x2], R14 ;  /* 0x0000020e0c001986 */ /* 0x0007e2000c101524 */
[----:B------:R-:W-:Y:S05]  /*2690*/  @!P2 BRA `(.L_x_39) ;  /* 0x000000000004a947 */ /* 0x000fea0003800000 */
[----:B------:R4:W5:Y:S02]  /*26a0*/  LDG.E.LTC128B.U16 R24, desc[UR36][R6.64+0x10] ;  /* 0x0000102406187981 */ /* 0x000964000c1e1520 */
.L_x_39:
[----:B------:R-:W-:Y:S05]  /*26b0*/  BSYNC B1 ;  /* 0x0000000000017941 */ /* 0x000fea0003800000 */
.L_x_38:
[----:B---3-5:R-:W-:Y:S01]  /*26c0*/  HADD2.F32 R14, -RZ, R24.H0_H0 ;  /* 0x20000018ff0e7230 */ /* 0x028fe20000004100 */
[----:B------:R-:W-:Y:S01]  /*26d0*/  ISETP.GT.AND P1, PT, R4, 0x9, PT ;  /* 0x000000090400780c */ /* 0x000fe20003f24270 */
[----:B------:R-:W-:Y:S03]  /*26e0*/  BSSY B1, `(.L_x_40) ;  /* 0x0000008000017945 */ /* 0x000fe60003800000 */
[----:B0-----:R-:W-:Y:S01]  /*26f0*/  FMUL R5, R14, R89 ;  /* 0x000000590e057220 */ /* 0x001fe20000400000 */
[----:B------:R-:W-:-:S03]  /*2700*/  ISETP.GT.AND P3, PT, R3, RZ, P1 ;  /* 0x000000ff0300720c */ /* 0x000fc60000f64270 */
[----:B------:R-:W-:-:S05]  /*2710*/  FFMA R5, R28, R88, R5 ;  /* 0x000000581c057223 */ /* 0x000fca0000000005 */
[----:B------:R-:W-:-:S05]  /*2720*/  F2FP.F16.F32.PACK_AB R5, RZ, R5 ;  /* 0x00000005ff05723e */ /* 0x000fca00000000ff */
[----:B------:R0:W-:Y:S01]  /*2730*/  @P2 STG.E.U16 desc[UR36][R10.64+0x10], R5 ;  /* 0x000010050a002986 */ /* 0x0001e2000c101524 */
[----:B------:R-:W-:Y:S05]  /*2740*/  @!P3 BRA `(.L_x_41) ;  /* 0x000000000004b947 */ /* 0x000fea0003800000 */
[----:B------:R3:W5:Y:S02]  /*2750*/  LDG.E.LTC128B.U16 R24, desc[UR36][R6.64+0x12] ;  /* 0x0000122406187981 */ /* 0x000764000c1e1520 */
.L_x_41:
[----:B------:R-:W-:Y:S05]  /*2760*/  BSYNC B1 ;  /* 0x0000000000017941 */ /* 0x000fea0003800000 */
.L_x_40:
[----:B-----5:R-:W-:Y:S01]  /*2770*/  HADD2.F32 R14, -RZ, R24.H0_H0 ;  /* 0x20000018ff0e7230 */ /* 0x020fe20000004100 */
[----:B------:R-:W-:Y:S01]  /*2780*/  ISETP.GT.AND P0, PT, R3, 0x8, P0 ;  /* 0x000000080300780c */ /* 0x000fe20000704270 */
[----:B------:R-:W-:Y:S03]  /*2790*/  BSSY B1, `(.L_x_42) ;  /* 0x0000007000017945 */ /* 0x000fe60003800000 */
[----:B------:R-:W-:-:S04]  /*27a0*/  FMUL R14, R14, R89 ;  /* 0x000000590e0e7220 */ /* 0x000fc80000400000 */
[----:B------:R-:W-:-:S05]  /*27b0*/  FFMA R14, R29, R88, R14 ;  /* 0x000000581d0e7223 */ /* 0x000fca000000000e */
[----:B------:R-:W-:-:S05]  /*27c0*/  F2FP.F16.F32.PACK_AB R14, RZ, R14 ;  /* 0x0000000eff0e723e */ /* 0x000fca00000000ff */
[----:B------:R0:W-:Y:S01]  /*27d0*/  @P3 STG.E.U16 desc[UR36][R10.64+0x12], R14 ;  /* 0x0000120e0a003986 */ /* 0x0001e2000c101524 */
[----:B------:R-:W-:Y:S05]  /*27e0*/  @!P0 BRA `(.L_x_43) ;  /* 0x0000000000048947 */ /* 0x000fea0003800000 */
[----:B------:R0:W5:Y:S02]  /*27f0*/  LDG.E.LTC128B.U16 R24, desc[UR36][R8.64+0x10] ;  /* 0x0000102408187981 */ /* 0x000164000c1e1520 */
.L_x_43:
[----:B------:R-:W-:Y:S05]  /*2800*/  BSYNC B1 ;  /* 0x0000000000017941 */ /* 0x000fea0003800000 */
.L_x_42:
[----:B0----5:R-:W-:Y:S01]  /*2810*/  HADD2.F32 R14, -RZ, R24.H0_H0 ;  /* 0x20000018ff0e7230 */ /* 0x021fe20000004100 */
        /* <DEDUP_REMOVED lines=8> */
.L_x_45:
[----:B------:R-:W-:Y:S05]  /*28a0*/  BSYNC B1 ;  /* 0x0000000000017941 */ /* 0x000fea0003800000 */
.L_x_44:
        /* <DEDUP_REMOVED lines=10> */
.L_x_47:
[----:B------:R-:W-:Y:S05]  /*2950*/  BSYNC B1 ;  /* 0x0000000000017941 */ /* 0x000fea0003800000 */
.L_x_46:
[----:B0----5:R-:W-:Y:S01]  /*2960*/  HADD2.F32 R14, -RZ, R24.H0_H0 ;  /* 0x20000018ff0e7230 */ /* 0x021fe20000004100 */
        /* <DEDUP_REMOVED lines=9> */
.L_x_49:
[----:B------:R-:W-:Y:S05]  /*2a00*/  BSYNC B1 ;  /* 0x0000000000017941 */ /* 0x000fea0003800000 */
.L_x_48:
        /* <DEDUP_REMOVED lines=9> */
.L_x_51:
[----:B------:R-:W-:Y:S05]  /*2aa0*/  BSYNC B1 ;  /* 0x0000000000017941 */ /* 0x000fea0003800000 */
.L_x_50:
        /* <DEDUP_REMOVED lines=9> */
.L_x_53:
[----:B------:R-:W-:Y:S05]  /*2b40*/  BSYNC B1 ;  /* 0x0000000000017941 */ /* 0x000fea0003800000 */
.L_x_52:
        /* <DEDUP_REMOVED lines=10> */
.L_x_55:
[----:B------:R-:W-:Y:S05]  /*2bf0*/  BSYNC B1 ;  /* 0x0000000000017941 */ /* 0x000fea0003800000 */
.L_x_54:
        /* <DEDUP_REMOVED lines=10> */
.L_x_57:
[----:B------:R-:W-:Y:S05]  /*2ca0*/  BSYNC B1 ;  /* 0x0000000000017941 */ /* 0x000fea0003800000 */
.L_x_56:
        /* <DEDUP_REMOVED lines=9> */
.L_x_59:
[----:B------:R-:W-:Y:S05]  /*2d40*/  BSYNC B1 ;  /* 0x0000000000017941 */ /* 0x000fea0003800000 */
.L_x_58:
        /* <DEDUP_REMOVED lines=9> */
.L_x_61:
[----:B------:R-:W-:Y:S05]  /*2de0*/  BSYNC B1 ;  /* 0x0000000000017941 */ /* 0x000fea0003800000 */
.L_x_60:
        /* <DEDUP_REMOVED lines=10> */
.L_x_63:
[----:B------:R-:W-:Y:S05]  /*2e90*/  BSYNC B1 ;  /* 0x0000000000017941 */ /* 0x000fea0003800000 */
.L_x_62:
        /* <DEDUP_REMOVED lines=10> */
.L_x_65:
[----:B------:R-:W-:Y:S05]  /*2f40*/  BSYNC B1 ;  /* 0x0000000000017941 */ /* 0x000fea0003800000 */
.L_x_64:
        /* <DEDUP_REMOVED lines=9> */
.L_x_67:
[----:B------:R-:W-:Y:S05]  /*2fe0*/  BSYNC B1 ;  /* 0x0000000000017941 */ /* 0x000fea0003800000 */
.L_x_66:
        /* <DEDUP_REMOVED lines=9> */
.L_x_69:
[----:B------:R-:W-:Y:S05]  /*3080*/  BSYNC B1 ;  /* 0x0000000000017941 */ /* 0x000fea0003800000 */
.L_x_68:
        /* <DEDUP_REMOVED lines=10> */
.L_x_71:
[----:B------:R-:W-:Y:S05]  /*3130*/  BSYNC B1 ;  /* 0x0000000000017941 */ /* 0x000fea0003800000 */
.L_x_70:
        /* <DEDUP_REMOVED lines=10> */
.L_x_73:
[----:B------:R-:W-:Y:S05]  /*31e0*/  BSYNC B1 ;  /* 0x0000000000017941 */ /* 0x000fea0003800000 */
.L_x_72:
        /* <DEDUP_REMOVED lines=9> */
.L_x_75:
[----:B------:R-:W-:Y:S05]  /*3280*/  BSYNC B1 ;  /* 0x0000000000017941 */ /* 0x000fea0003800000 */
.L_x_74:
        /* <DEDUP_REMOVED lines=9> */
.L_x_77:
[----:B------:R-:W-:Y:S05]  /*3320*/  BSYNC B1 ;  /* 0x0000000000017941 */ /* 0x000fea0003800000 */
.L_x_76:
        /* <DEDUP_REMOVED lines=10> */
.L_x_79:
[----:B------:R-:W-:Y:S05]  /*33d0*/  BSYNC B1 ;  /* 0x0000000000017941 */ /* 0x000fea0003800000 */
.L_x_78:
        /* <DEDUP_REMOVED lines=10> */
.L_x_81:
[----:B------:R-:W-:Y:S05]  /*3480*/  BSYNC B1 ;  /* 0x0000000000017941 */ /* 0x000fea0003800000 */
.L_x_80:
        /* <DEDUP_REMOVED lines=9> */
.L_x_83:
[----:B------:R-:W-:Y:S05]  /*3520*/  BSYNC B1 ;  /* 0x0000000000017941 */ /* 0x000fea0003800000 */
.L_x_82:
        /* <DEDUP_REMOVED lines=9> */
.L_x_85:
[----:B------:R-:W-:Y:S05]  /*35c0*/  BSYNC B1 ;  /* 0x0000000000017941 */ /* 0x000fea0003800000 */
.L_x_84:
        /* <DEDUP_REMOVED lines=10> */
.L_x_87:
[----:B------:R-:W-:Y:S05]  /*3670*/  BSYNC B1 ;  /* 0x0000000000017941 */ /* 0x000fea0003800000 */
.L_x_86:
        /* <DEDUP_REMOVED lines=10> */
.L_x_89:
[----:B------:R-:W-:Y:S05]  /*3720*/  BSYNC B1 ;  /* 0x0000000000017941 */ /* 0x000fea0003800000 */
.L_x_88:
        /* <DEDUP_REMOVED lines=9> */
.L_x_91:
[----:B------:R-:W-:Y:S05]  /*37c0*/  BSYNC B1 ;  /* 0x0000000000017941 */ /* 0x000fea0003800000 */
.L_x_90:
        /* <DEDUP_REMOVED lines=9> */
.L_x_93:
[----:B------:R-:W-:Y:S05]  /*3860*/  BSYNC B1 ;  /* 0x0000000000017941 */ /* 0x000fea0003800000 */
.L_x_92:
        /* <DEDUP_REMOVED lines=10> */
.L_x_95:
[----:B------:R-:W-:Y:S05]  /*3910*/  BSYNC B1 ;  /* 0x0000000000017941 */ /* 0x000fea0003800000 */
.L_x_94:
        /* <DEDUP_REMOVED lines=10> */
.L_x_97:
[----:B------:R-:W-:Y:S05]  /*39c0*/  BSYNC B1 ;  /* 0x0000000000017941 */ /* 0x000fea0003800000 */
.L_x_96:
        /* <DEDUP_REMOVED lines=9> */
.L_x_99:
[----:B------:R-:W-:Y:S05]  /*3a60*/  BSYNC B1 ;  /* 0x0000000000017941 */ /* 0x000fea0003800000 */
.L_x_98:
        /* <DEDUP_REMOVED lines=9> */
.L_x_101:
[----:B------:R-:W-:Y:S05]  /*3b00*/  BSYNC B1 ;  /* 0x0000000000017941 */ /* 0x000fea0003800000 */
.L_x_100:
        /* <DEDUP_REMOVED lines=10> */
.L_x_103:
[----:B------:R-:W-:Y:S05]  /*3bb0*/  BSYNC B1 ;  /* 0x0000000000017941 */ /* 0x000fea0003800000 */
.L_x_102:
        /* <DEDUP_REMOVED lines=10> */
.L_x_105:
[----:B------:R-:W-:Y:S05]  /*3c60*/  BSYNC B1 ;  /* 0x0000000000017941 */ /* 0x000fea0003800000 */
.L_x_104:
        /* <DEDUP_REMOVED lines=9> */
.L_x_107:
[----:B------:R-:W-:Y:S05]  /*3d00*/  BSYNC B1 ;  /* 0x0000000000017941 */ /* 0x000fea0003800000 */
.L_x_106:
        /* <DEDUP_REMOVED lines=9> */
.L_x_109:
[----:B------:R-:W-:Y:S05]  /*3da0*/  BSYNC B1 ;  /* 0x0000000000017941 */ /* 0x000fea0003800000 */
.L_x_108:
        /* <DEDUP_REMOVED lines=10> */
.L_x_111:
[----:B------:R-:W-:Y:S05]  /*3e50*/  BSYNC B1 ;  /* 0x0000000000017941 */ /* 0x000fea0003800000 */
.L_x_110:
        /* <DEDUP_REMOVED lines=10> */
.L_x_113:
[----:B------:R-:W-:Y:S05]  /*3f00*/  BSYNC B1 ;  /* 0x0000000000017941 */ /* 0x000fea0003800000 */
.L_x_112:
        /* <DEDUP_REMOVED lines=9> */
.L_x_115:
[----:B------:R-:W-:Y:S05]  /*3fa0*/  BSYNC B1 ;  /* 0x0000000000017941 */ /* 0x000fea0003800000 */
.L_x_114:
        /* <DEDUP_REMOVED lines=9> */
.L_x_117:
[----:B------:R-:W-:Y:S05]  /*4040*/  BSYNC B1 ;  /* 0x0000000000017941 */ /* 0x000fea0003800000 */
.L_x_116:
        /* <DEDUP_REMOVED lines=10> */
.L_x_119:
[----:B------:R-:W-:Y:S05]  /*40f0*/  BSYNC B1 ;  /* 0x0000000000017941 */ /* 0x000fea0003800000 */
.L_x_118:
        /* <DEDUP_REMOVED lines=10> */
.L_x_121:
[----:B------:R-:W-:Y:S05]  /*41a0*/  BSYNC B1 ;  /* 0x0000000000017941 */ /* 0x000fea0003800000 */
.L_x_120:
        /* <DEDUP_REMOVED lines=9> */
.L_x_123:
[----:B------:R-:W-:Y:S05]  /*4240*/  BSYNC B1 ;  /* 0x0000000000017941 */ /* 0x000fea0003800000 */
.L_x_122:
        /* <DEDUP_REMOVED lines=9> */
.L_x_125:
[----:B------:R-:W-:Y:S05]  /*42e0*/  BSYNC B1 ;  /* 0x0000000000017941 */ /* 0x000fea0003800000 */
.L_x_124:
        /* <DEDUP_REMOVED lines=10> */
.L_x_127:
[----:B------:R-:W-:Y:S05]  /*4390*/  BSYNC B1 ;  /* 0x0000000000017941 */ /* 0x000fea0003800000 */
.L_x_126:
        /* <DEDUP_REMOVED lines=10> */
.L_x_129:
[----:B------:R-:W-:Y:S05]  /*4440*/  BSYNC B1 ;  /* 0x0000000000017941 */ /* 0x000fea0003800000 */
.L_x_128:
        /* <DEDUP_REMOVED lines=9> */
.L_x_131:
[----:B------:R-:W-:Y:S05]  /*44e0*/  BSYNC B1 ;  /* 0x0000000000017941 */ /* 0x000fea0003800000 */
.L_x_130:
        /* <DEDUP_REMOVED lines=9> */
.L_x_133:
[----:B------:R-:W-:Y:S05]  /*4580*/  BSYNC B1 ;  /* 0x0000000000017941 */ /* 0x000fea0003800000 */
.L_x_132:
        /* <DEDUP_REMOVED lines=10> */
.L_x_135:
[----:B------:R-:W-:Y:S05]  /*4630*/  BSYNC B1 ;  /* 0x0000000000017941 */ /* 0x000fea0003800000 */
.L_x_134:
        /* <DEDUP_REMOVED lines=10> */
.L_x_137:
[----:B------:R-:W-:Y:S05]  /*46e0*/  BSYNC B1 ;  /* 0x0000000000017941 */ /* 0x000fea0003800000 */
.L_x_136:
        /* <DEDUP_REMOVED lines=9> */
.L_x_139:
[----:B------:R-:W-:Y:S05]  /*4780*/  BSYNC B1 ;  /* 0x0000000000017941 */ /* 0x000fea0003800000 */
.L_x_138:
        /* <DEDUP_REMOVED lines=9> */
.L_x_141:
[----:B------:R-:W-:Y:S05]  /*4820*/  BSYNC B1 ;  /* 0x0000000000017941 */ /* 0x000fea0003800000 */
.L_x_140:
        /* <DEDUP_REMOVED lines=10> */
.L_x_143:
[----:B------:R-:W-:Y:S05]  /*48d0*/  BSYNC B1 ;  /* 0x0000000000017941 */ /* 0x000fea0003800000 */
.L_x_142:
        /* <DEDUP_REMOVED lines=10> */
.L_x_145:
[----:B------:R-:W-:Y:S05]  /*4980*/  BSYNC B1 ;  /* 0x0000000000017941 */ /* 0x000fea0003800000 */
.L_x_144:
        /* <DEDUP_REMOVED lines=9> */
.L_x_147:
[----:B------:R-:W-:Y:S05]  /*4a20*/  BSYNC B1 ;  /* 0x0000000000017941 */ /* 0x000fea0003800000 */
.L_x_146:
        /* <DEDUP_REMOVED lines=9> */
.L_x_149:
[----:B------:R-:W-:Y:S05]  /*4ac0*/  BSYNC B1 ;  /* 0x0000000000017941 */ /* 0x000fea0003800000 */
.L_x_148:
        /* <DEDUP_REMOVED lines=10> */
.L_x_151:
[----:B------:R-:W-:Y:S05]  /*4b70*/  BSYNC B1 ;  /* 0x0000000000017941 */ /* 0x000fea0003800000 */
.L_x_150:
[----:B0----5:R-:W-:Y:S01]  /*4b80*/  HADD2.F32 R14, -RZ, R24.H0_H0 ;  /* 0x20000018ff0e7230 */ /* 0x021fe20000004100 */
[----:B------:R-:W-:Y:S01]  /*4b90*/  ISETP.GT.AND P1, PT, R4, 0x79, PT ;  /* 0x000000790400780c */ /* 0x000fe20003f24270 */
[----:B------:R-:W-:Y:S01]  /*4ba0*/  @P2 IMAD.MOV.U32 R4, RZ, RZ, R10 ;  /* 0x000000ffff042224 */ /* 0x000fe200078e000a */
[----:B------:R-:W-:Y:S02]  /*4bb0*/  BSSY B1, `(.L_x_152) ;  /* 0x000000a000017945 */ /* 0x000fe40003800000 */
[----:B------:R-:W-:Y:S01]  /*4bc0*/  FMUL R5, R14, R89 ;  /* 0x000000590e057220 */ /* 0x000fe20000400000 */
[----:B------:R-:W-:-:S03]  /*4bd0*/  ISETP.GT.AND P3, PT, R3, RZ, P1 ;  /* 0x000000ff0300720c */ /* 0x000fc60000f64270 */
[----:B------:R-:W-:-:S05]  /*4be0*/  FFMA R5, R84, R88, R5 ;  /* 0x0000005854057223 */ /* 0x000fca0000000005 */
[----:B------:R-:W-:-:S04]  /*4bf0*/  F2FP.F16.F32.PACK_AB R5, RZ, R5 ;  /* 0x00000005ff05723e */ /* 0x000fc800000000ff */
[----:B------:R-:W-:Y:S01]  /*4c00*/  PRMT R14, R5, 0x7610, R14 ;  /* 0x00007610050e7816 */ /* 0x000fe2000000000e */
[----:B------:R-:W-:-:S05]  /*4c10*/  @P2 IMAD.MOV.U32 R5, RZ, RZ, R11 ;  /* 0x000000ffff052224 */ /* 0x000fca00078e000b */
[----:B------:R0:W-:Y:S01]  /*4c20*/  @P2 STG.E.U16 desc[UR36][R4.64+0xf0], R14 ;  /* 0x0000f00e04002986 */ /* 0x0001e2000c101524 */
[----:B------:R-:W-:Y:S05]  /*4c30*/  @!P3 BRA `(.L_x_153) ;  /* 0x000000000004b947 */ /* 0x000fea0003800000 */
[----:B------:R0:W5:Y:S02]  /*4c40*/  LDG.E.LTC128B.U16 R24, desc[UR36][R6.64+0xf2] ;  /* 0x0000f22406187981 */ /* 0x000164000c1e1520 */
.L_x_153:
[----:B------:R-:W-:Y:S05]  /*4c50*/  BSYNC B1 ;  /* 0x0000000000017941 */ /* 0x000fea0003800000 */
.L_x_152:
        /* <DEDUP_REMOVED lines=9> */
.L_x_155:
[----:B------:R-:W-:Y:S05]  /*4cf0*/  BSYNC B1 ;  /* 0x0000000000017941 */ /* 0x000fea0003800000 */
.L_x_154:
[----:B0----5:R-:W-:Y:S01]  /*4d00*/  HADD2.F32 R4, -RZ, R24.H0_H0 ;  /* 0x20000018ff047230 */ /* 0x021fe20000004100 */
[----:B------:R-:W-:Y:S01]  /*4d10*/  ISETP.GT.AND P1, PT, R3, 0x8, P1 ;  /* 0x000000080300780c */ /* 0x000fe20000f24270 */
[----:B------:R-:W-:Y:S03]  /*4d20*/  BSSY B1, `(.L_x_156) ;  /* 0x000000a000017945 */ /* 0x000fe60003800000 */
[----:B------:R-:W-:Y:S01]  /*4d30*/  FMUL R5, R4, R89 ;  /* 0x0000005904057220 */ /* 0x000fe20000400000 */
[----:B------:R-:W-:-:S03]  /*4d40*/  @P0 IMAD.MOV.U32 R4, RZ, RZ, R12 ;  /* 0x000000ffff040224 */ /* 0x000fc600078e000c */
[----:B------:R-:W-:-:S05]  /*4d50*/  FFMA R5, R86, R88, R5 ;  /* 0x0000005856057223 */ /* 0x000fca0000000005 */
[----:B------:R-:W-:-:S04]  /*4d60*/  F2FP.F16.F32.PACK_AB R5, RZ, R5 ;  /* 0x00000005ff05723e */ /* 0x000fc800000000ff */
[----:B-1-34-:R-:W-:Y:S01]  /*4d70*/  PRMT R6, R5, 0x7610, R6 ;  /* 0x0000761005067816 */ /* 0x01afe20000000006 */
[----:B------:R-:W-:-:S05]  /*4d80*/  @P0 IMAD.MOV.U32 R5, RZ, RZ, R13 ;  /* 0x000000ffff050224 */ /* 0x000fca00078e000d */
[----:B------:R0:W-:Y:S01]  /*4d90*/  @P0 STG.E.U16 desc[UR36][R4.64+0xf0], R6 ;  /* 0x0000f00604000986 */ /* 0x0001e2000c101524 */
[----:B------:R-:W-:Y:S05]  /*4da0*/  @!P1 BRA `(.L_x_157) ;  /* 0x0000000000049947 */ /* 0x000fea0003800000 */
[----:B------:R1:W5:Y:S02]  /*4db0*/  LDG.E.LTC128B.U16 R24, desc[UR36][R8.64+0xf2] ;  /* 0x0000f22408187981 */ /* 0x000364000c1e1520 */
.L_x_157:
[----:B------:R-:W-:Y:S05]  /*4dc0*/  BSYNC B1 ;  /* 0x0000000000017941 */ /* 0x000fea0003800000 */
.L_x_156:
[----:B------:R-:W-:Y:S05]  /*4dd0*/  @!P1 BRA `(.L_x_158) ;  /* 0x0000001000d09947 */ /* 0x000fea0003800000 */
[----:B-----5:R-:W-:-:S05]  /*4de0*/  HADD2.F32 R24, -RZ, R24.H0_H0 ;  /* 0x20000018ff187230 */ /* 0x020fca0000004100 */
[----:B------:R-:W-:-:S04]  /*4df0*/  FMUL R24, R24, R89 ;  /* 0x0000005918187220 */ /* 0x000fc80000400000 */
[----:B------:R-:W-:-:S05]  /*4e00*/  FFMA R24, R87, R88, R24 ;  /* 0x0000005857187223 */ /* 0x000fca0000000018 */
[----:B------:R-:W-:-:S05]  /*4e10*/  F2FP.F16.F32.PACK_AB R24, RZ, R24 ;  /* 0x00000018ff18723e */ /* 0x000fca00000000ff */
[----:B------:R3:W-:Y:S01]  /*4e20*/  STG.E.U16 desc[UR36][R12.64+0xf2], R24 ;  /* 0x0000f2180c007986 */ /* 0x0007e2000c101524 */
[----:B------:R-:W-:Y:S05]  /*4e30*/  BRA `(.L_x_158) ;  /* 0x0000001000b87947 */ /* 0x000fea0003800000 */
.L_x_33:
[----:B------:R-:W-:Y:S01]  /*4e40*/  ISETP.GT.AND P2, PT, R4, 0x1, PT ;  /* 0x000000010400780c */ /* 0x000fe20003f44270 */
[----:B------:R-:W-:Y:S01]  /*4e50*/  ULDC.64 UR4, c[0x0][0x5c0] ;  /* 0x0001700000047ab9 */ /* 0x000fe20000000a00 */
[-C--:B------:R-:W-:Y:S01]  /*4e60*/  FMUL R24, R24, R88.reuse ;  /* 0x0000005818187220 */ /* 0x080fe20000400000 */
[-C--:B------:R-:W-:Y:S01]  /*4e70*/  FMUL R25, R25, R88.reuse ;  /* 0x0000005819197220 */ /* 0x080fe20000400000 */
[----:B------:R-:W-:Y:S01]  /*4e80*/  ISETP.GT.AND P1, PT, R3, RZ, P2 ;  /* 0x000000ff0300720c */ /* 0x000fe20001724270 */
[-C--:B------:R-:W-:Y:S01]  /*4e90*/  FMUL R26, R26, R88.reuse ;  /* 0x000000581a1a7220 */ /* 0x080fe20000400000 */
[----:B------:R-:W-:Y:S01]  /*4ea0*/  LEA R6, P4, R104, UR4, 0x1 ;  /* 0x0000000468067c11 */ /* 0x000fe2000f8808ff */
[----:B------:R-:W-:Y:S01]  /*4eb0*/  FMUL R27, R27, R88 ;  /* 0x000000581b1b7220 */ /* 0x000fe20000400000 */
[----:B------:R-:W-:Y:S01]  /*4ec0*/  F2FP.F16.F32.PACK_AB R24, RZ, R24 ;  /* 0x00000018ff18723e */ /* 0x000fe200000000ff */
[-C--:B------:R-:W-:Y:S01]  /*4ed0*/  FMUL R28, R28, R88.reuse ;  /* 0x000000581c1c7220 */ /* 0x080fe20000400000 */
[----:B------:R-:W-:Y:S01]  /*4ee0*/  LEA.HI.X R7, R104, UR5, R115, 0x1, P4 ;  /* 0x0000000568077c11 */ /* 0x000fe2000a0f0c73 */
[-C--:B------:R-:W-:Y:S01]  /*4ef0*/  FMUL R29, R29, R88.reuse ;  /* 0x000000581d1d7220 */ /* 0x080fe20000400000 */
[----:B------:R-:W-:Y:S01]  /*4f00*/  F2FP.F16.F32.PACK_AB R25, RZ, R25 ;  /* 0x00000019ff19723e */ /* 0x000fe200000000ff */
[-C--:B------:R-:W-:Y:S01]  /*4f10*/  FMUL R30, R30, R88.reuse ;  /* 0x000000581e1e7220 */ /* 0x080fe20000400000 */
[----:B------:R-:W-:Y:S01]  /*4f20*/  ISETP.GT.AND P2, PT, R3, 0x8, P2 ;  /* 0x000000080300780c */ /* 0x000fe20001744270 */
[----:B------:R-:W-:Y:S01]  /*4f30*/  @P3 STG.E.U16 desc[UR36][R6.64], R24 ;  /* 0x0000001806003986 */ /* 0x000fe2000c101524 */
[C---:B------:R-:W-:Y:S01]  /*4f40*/  SHF.L.U64.HI R5, R90.reuse, 0x1, R91 ;  /* 0x000000015a057819 */ /* 0x040fe2000001025b */
[----:B------:R-:W-:Y:S01]  /*4f50*/  FMUL R31, R31, R88 ;  /* 0x000000581f1f7220 */ /* 0x000fe20000400000 */
[----:B------:R-:W-:Y:S01]  /*4f60*/  LEA R8, P3, R90, R6, 0x1 ;  /* 0x000000065a087211 */ /* 0x000fe200078608ff */
[----:B------:R-:W-:Y:S01]  /*4f70*/  @P1 STG.E.U16 desc[UR36][R6.64+0x2], R25 ;  /* 0x0000021906001986 */ /* 0x000fe2000c101524 */
[----:B------:R-:W-:Y:S01]  /*4f80*/  ISETP.GT.AND P1, PT, R3, 0x8, P0 ;  /* 0x000000080300780c */ /* 0x000fe20000724270 */
[----:B------:R-:W-:Y:S01]  /*4f90*/  FMUL R32, R32, R88 ;  /* 0x0000005820207220 */ /* 0x000fe20000400000 */
[----:B------:R-:W-:Y:S01]  /*4fa0*/  F2FP.F16.F32.PACK_AB R26, RZ, R26 ;  /* 0x0000001aff1a723e */ /* 0x000fe200000000ff */
[----:B------:R-:W-:Y:S01]  /*4fb0*/  IMAD.X R9, R5, 0x1, R7, P3 ;  /* 0x0000000105097824 */ /* 0x000fe200018e0607 */
[----:B------:R-:W-:Y:S01]  /*4fc0*/  F2FP.F16.F32.PACK_AB R27, RZ, R27 ;  /* 0x0000001bff1b723e */ /* 0x000fe200000000ff */
[-C--:B------:R-:W-:Y:S01]  /*4fd0*/  FMUL R33, R33, R88.reuse ;  /* 0x0000005821217220 */ /* 0x080fe20000400000 */
[----:B------:R-:W-:Y:S01]  /*4fe0*/  ISETP.GT.AND P0, PT, R4, 0x8, PT ;  /* 0x000000080400780c */ /* 0x000fe20003f04270 */
[----:B------:R-:W-:Y:S01]  /*4ff0*/  FMUL R34, R34, R88 ;  /* 0x0000005822227220 */ /* 0x000fe20000400000 */
[----:B------:R-:W-:Y:S01]  /*5000*/  F2FP.F16.F32.PACK_AB R28, RZ, R28 ;  /* 0x0000001cff1c723e */ /* 0x000fe200000000ff */
[-C--:B------:R-:W-:Y:S01]  /*5010*/  FMUL R35, R35, R88.reuse ;  /* 0x0000005823237220 */ /* 0x080fe20000400000 */
[C---:B------:R-:W-:Y:S01]  /*5020*/  ISETP.GT.AND P4, PT, R3.reuse, RZ, P0 ;  /* 0x000000ff0300720c */ /* 0x040fe20000784270 */
[-C--:B------:R-:W-:Y:S01]  /*5030*/  FMUL R36, R36, R88.reuse ;  /* 0x0000005824247220 */ /* 0x080fe20000400000 */
[----:B------:R-:W-:Y:S01]  /*5040*/  F2FP.F16.F32.PACK_AB R29, RZ, R29 ;  /* 0x0000001dff1d723e */ /* 0x000fe200000000ff */
[----:B------:R-:W-:Y:S01]  /*5050*/  @P1 STG.E.U16 desc[UR36][R8.64], R26 ;  /* 0x0000001a08001986 */ /* 0x000fe2000c101524 */
[----:B------:R-:W-:Y:S01]  /*5060*/  ISETP.GT.AND P1, PT, R3, 0x8, P0 ;  /* 0x000000080300780c */ /* 0x000fe20000724270 */
[----:B------:R-:W-:Y:S01]  /*5070*/  FMUL R37, R37, R88 ;  /* 0x0000005825257220 */ /* 0x000fe20000400000 */
[----:B------:R-:W-:Y:S01]  /*5080*/  F2FP.F16.F32.PACK_AB R30, RZ, R30 ;  /* 0x0000001eff1e723e */ /* 0x000fe200000000ff */
[----:B------:R-:W-:Y:S01]  /*5090*/  @P2 STG.E.U16 desc[UR36][R8.64+0x2], R27 ;  /* 0x0000021b08002986 */ /* 0x000fe2000c101524 */
[----:B------:R-:W-:Y:S01]  /*50a0*/  ISETP.GT.AND P2, PT, R4, 0x9, PT ;  /* 0x000000090400780c */ /* 0x000fe20003f44270 */
[-C--:B------:R-:W-:Y:S01]  /*50b0*/  FMUL R38, R38, R88.reuse ;  /* 0x0000005826267220 */ /* 0x080fe20000400000 */
[----:B------:R-:W-:Y:S01]  /*50c0*/  F2FP.F16.F32.PACK_AB R31, RZ, R31 ;  /* 0x0000001fff1f723e */ /* 0x000fe200000000ff */
[-C--:B------:R-:W-:Y:S01]  /*50d0*/  FMUL R39, R39, R88.reuse ;  /* 0x0000005827277220 */ /* 0x080fe20000400000 */
[C---:B------:R-:W-:Y:S01]  /*50e0*/  ISETP.GT.AND P3, PT, R3.reuse, RZ, P2 ;  /* 0x000000ff0300720c */ /* 0x040fe20001764270 */
[----:B------:R-:W-:Y:S01]  /*50f0*/  @P4 STG.E.U16 desc[UR36][R6.64+0x10], R28 ;  /* 0x0000101c06004986 */ /* 0x000fe2000c101524 */
[----:B------:R-:W-:Y:S01]  /*5100*/  ISETP.GT.AND P2, PT, R3, 0x8, P2 ;  /* 0x000000080300780c */ /* 0x000fe20001744270 */
[-C--:B------:R-:W-:Y:S01]  /*5110*/  FMUL R40, R40, R88.reuse ;  /* 0x0000005828287220 */ /* 0x080fe20000400000 */
[----:B------:R-:W-:Y:S01]  /*5120*/  ISETP.GT.AND P0, PT, R4, 0x10, PT ;  /* 0x000000100400780c */ /* 0x000fe20003f04270 */
[----:B------:R-:W-:Y:S01]  /*5130*/  FMUL R41, R41, R88 ;  /* 0x0000005829297220 */ /* 0x000fe20000400000 */
[----:B------:R-:W-:Y:S01]  /*5140*/  F2FP.F16.F32.PACK_AB R32, RZ, R32 ;  /* 0x00000020ff20723e */ /* 0x000fe200000000ff */
[-C--:B------:R-:W-:Y:S01]  /*5150*/  FMUL R42, R42, R88.reuse ;  /* 0x000000582a2a7220 */ /* 0x080fe20000400000 */
[----:B------:R-:W-:Y:S01]  /*5160*/  ISETP.GT.AND P4, PT, R3, RZ, P0 ;  /* 0x000000ff0300720c */ /* 0x000fe20000784270 */
[-C--:B------:R-:W-:Y:S01]  /*5170*/  FMUL R43, R43, R88.reuse ;  /* 0x000000582b2b7220 */ /* 0x080fe20000400000 */
[----:B------:R-:W-:Y:S01]  /*5180*/  F2FP.F16.F32.PACK_AB R33, RZ, R33 ;  /* 0x00000021ff21723e */ /* 0x000fe200000000ff */
[----:B------:R-:W-:Y:S01]  /*5190*/  FMUL R44, R44, R88 ;  /* 0x000000582c2c7220 */ /* 0x000fe20000400000 */
[----:B------:R-:W-:Y:S01]  /*51a0*/  F2FP.F16.F32.PACK_AB R34, RZ, R34 ;  /* 0x00000022ff22723e */ /* 0x000fe200000000ff */
[----:B------:R-:W-:Y:S01]  /*51b0*/  @P3 STG.E.U16 desc[UR36][R6.64+0x12], R29 ;  /* 0x0000121d06003986 */ /* 0x000fe2000c101524 */
[----:B------:R-:W-:Y:S01]  /*51c0*/  ISETP.GT.AND P3, PT, R4, 0x11, PT ;  /* 0x000000110400780c */ /* 0x000fe20003f64270 */
[-C--:B------:R-:W-:Y:S01]  /*51d0*/  FMUL R45, R45, R88.reuse ;  /* 0x000000582d2d7220 */ /* 0x080fe20000400000 */
[----:B------:R-:W-:Y:S01]  /*51e0*/  F2FP.F16.F32.PACK_AB R35, RZ, R35 ;  /* 0x00000023ff23723e */ /* 0x000fe200000000ff */
[----:B------:R-:W-:Y:S01]  /*51f0*/  @P1 STG.E.U16 desc[UR36][R8.64+0x10], R30 ;  /* 0x0000101e08001986 */ /* 0x000fe2000c101524 */
[C---:B------:R-:W-:Y:S01]  /*5200*/  ISETP.GT.AND P1, PT, R3.reuse, 0x8, P0 ;  /* 0x000000080300780c */ /* 0x040fe20000724270 */
[-C--:B------:R-:W-:Y:S01]  /*5210*/  FMUL R46, R46, R88.reuse ;  /* 0x000000582e2e7220 */ /* 0x080fe20000400000 */
[----:B------:R-:W-:Y:S01]  /*5220*/  ISETP.GT.AND P0, PT, R4, 0x18, PT ;  /* 0x000000180400780c */ /* 0x000fe20003f04270 */
[----:B------:R-:W-:Y:S01]  /*5230*/  @P2 STG.E.U16 desc[UR36][R8.64+0x12], R31 ;  /* 0x0000121f08002986 */ /* 0x000fe2000c101524 */
[----:B------:R-:W-:Y:S01]  /*5240*/  ISETP.GT.AND P2, PT, R3, RZ, P3 ;  /* 0x000000ff0300720c */ /* 0x000fe20001f44270 */
[-C--:B------:R-:W-:Y:S01]  /*5250*/  FMUL R47, R47, R88.reuse ;  /* 0x000000582f2f7220 */ /* 0x080fe20000400000 */
[C---:B------:R-:W-:Y:S01]  /*5260*/  ISETP.GT.AND P3, PT, R3.reuse, 0x8, P3 ;  /* 0x000000080300780c */ /* 0x040fe20001f64270 */
[----:B------:R-:W-:Y:S01]  /*5270*/  @P4 STG.E.U16 desc[UR36][R6.64+0x20], R32 ;  /* 0x0000202006004986 */ /* 0x000fe2000c101524 */
[----:B------:R-:W-:Y:S01]  /*5280*/  ISETP.GT.AND P4, PT, R3, RZ, P0 ;  /* 0x000000ff0300720c */ /* 0x000fe20000784270 */
[----:B------:R-:W-:Y:S01]  /*5290*/  FMUL R48, R48, R88 ;  /* 0x0000005830307220 */ /* 0x000fe20000400000 */
[----:B------:R-:W-:Y:S01]  /*52a0*/  F2FP.F16.F32.PACK_AB R36, RZ, R36 ;  /* 0x00000024ff24723e */ /* 0x000fe200000000ff */
[-C--:B------:R-:W-:Y:S01]  /*52b0*/  FMUL R49, R49, R88.reuse ;  /* 0x0000005831317220 */ /* 0x080fe20000400000 */
[----:B------:R-:W-:Y:S01]  /*52c0*/  F2FP.F16.F32.PACK_AB R37, RZ, R37 ;  /* 0x00000025ff25723e */ /* 0x000fe200000000ff */
[----:B------:R-:W-:Y:S01]  /*52d0*/  FMUL R50, R50, R88 ;  /* 0x0000005832327220 */ /* 0x000fe20000400000 */
[----:B------:R-:W-:Y:S01]  /*52e0*/  F2FP.F16.F32.PACK_AB R38, RZ, R38 ;  /* 0x00000026ff26723e */ /* 0x000fe200000000ff */
[----:B------:R-:W-:Y:S01]  /*52f0*/  FMUL R51, R51, R88 ;  /* 0x0000005833337220 */ /* 0x000fe20000400000 */
[----:B------:R-:W-:Y:S01]  /*5300*/  F2FP.F16.F32.PACK_AB R39, RZ, R39 ;  /* 0x00000027ff27723e */ /* 0x000fe200000000ff */
[----:B------:R-:W-:Y:S01]  /*5310*/  @P2 STG.E.U16 desc[UR36][R6.64+0x22], R33 ;  /* 0x0000222106002986 */ /* 0x000fe2000c101524 */
[----:B------:R-:W-:Y:S01]  /*5320*/  F2FP.F16.F32.PACK_AB R40, RZ, R40 ;  /* 0x00000028ff28723e */ /* 0x000fe200000000ff */
[-C--:B------:R-:W-:Y:S01]  /*5330*/  FMUL R52, R52, R88.reuse ;  /* 0x0000005834347220 */ /* 0x080fe20000400000 */
[----:B------:R-:W-:Y:S01]  /*5340*/  F2FP.F16.F32.PACK_AB R41, RZ, R41 ;  /* 0x00000029ff29723e */ /* 0x000fe200000000ff */
[----:B------:R-:W-:Y:S01]  /*5350*/  @P1 STG.E.U16 desc[UR36][R8.64+0x20], R34 ;  /* 0x0000202208001986 */ /* 0x000fe2000c101524 */
[----:B------:R-:W-:Y:S01]  /*5360*/  ISETP.GT.AND P1, PT, R3, 0x8, P0 ;  /* 0x000000080300780c */ /* 0x000fe20000724270 */
[-C--:B------:R-:W-:Y:S01]  /*5370*/  FMUL R53, R53, R88.reuse ;  /* 0x0000005835357220 */ /* 0x080fe20000400000 */
[C---:B------:R-:W-:Y:S01]  /*5380*/  ISETP.GT.AND P0, PT, R4.reuse, 0x20, PT ;  /* 0x000000200400780c */ /* 0x040fe20003f04270 */
[----:B------:R-:W-:Y:S01]  /*5390*/  @P3 STG.E.U16 desc[UR36][R8.64+0x22], R35 ;  /* 0x0000222308003986 */ /* 0x000fe2000c101524 */
[----:B------:R-:W-:Y:S01]  /*53a0*/  ISETP.GT.AND P3, PT, R4, 0x19, PT ;  /* 0x000000190400780c */ /* 0x000fe20003f64270 */
[----:B------:R-:W-:Y:S01]  /*53b0*/  FMUL R54, R54, R88 ;  /* 0x0000005836367220 */ /* 0x000fe20000400000 */
[----:B------:R-:W-:Y:S01]  /*53c0*/  F2FP.F16.F32.PACK_AB R42, RZ, R42 ;  /* 0x0000002aff2a723e */ /* 0x000fe200000000ff */
[----:B------:R-:W-:Y:S01]  /*53d0*/  @P4 STG.E.U16 desc[UR36][R6.64+0x30], R36 ;  /* 0x0000302406004986 */ /* 0x000fe2000c101524 */
[----:B------:R-:W-:Y:S01]  /*53e0*/  ISETP.GT.AND P2, PT, R3, RZ, P3 ;  /* 0x000000ff0300720c */ /* 0x000fe20001f44270 */
[-C--:B------:R-:W-:Y:S01]  /*53f0*/  FMUL R55, R55, R88.reuse ;  /* 0x0000005837377220 */ /* 0x080fe20000400000 */
[C---:B------:R-:W-:Y:S01]  /*5400*/  ISETP.GT.AND P3, PT, R3.reuse, 0x8, P3 ;  /* 0x000000080300780c */ /* 0x040fe20001f64270 */
[-C--:B------:R-:W-:Y:S01]  /*5410*/  FMUL R56, R56, R88.reuse ;  /* 0x0000005838387220 */ /* 0x080fe20000400000 */
[----:B------:R-:W-:Y:S01]  /*5420*/  ISETP.GT.AND P4, PT, R3, RZ, P0 ;  /* 0x000000ff0300720c */ /* 0x000fe20000784270 */
[-C--:B------:R-:W-:Y:S01]  /*5430*/  FMUL R57, R57, R88.reuse ;  /* 0x0000005839397220 */ /* 0x080fe20000400000 */
[----:B------:R-:W-:Y:S01]  /*5440*/  F2FP.F16.F32.PACK_AB R43, RZ, R43 ;  /* 0x0000002bff2b723e */ /* 0x000fe200000000ff */
[----:B------:R-:W-:Y:S01]  /*5450*/  FMUL R58, R58, R88 ;  /* 0x000000583a3a7220 */ /* 0x000fe20000400000 */
[----:B------:R-:W-:Y:S01]  /*5460*/  F2FP.F16.F32.PACK_AB R44, RZ, R44 ;  /* 0x0000002cff2c723e */ /* 0x000fe200000000ff */
[-C--:B------:R-:W-:Y:S01]  /*5470*/  FMUL R59, R59, R88.reuse ;  /* 0x000000583b3b7220 */ /* 0x080fe20000400000 */
[----:B------:R-:W-:Y:S01]  /*5480*/  F2FP.F16.F32.PACK_AB R45, RZ, R45 ;  /* 0x0000002dff2d723e */ /* 0x000fe200000000ff */
[----:B------:R-:W-:Y:S01]  /*5490*/  FMUL R60, R60, R88 ;  /* 0x000000583c3c7220 */ /* 0x000fe20000400000 */
[----:B------:R-:W-:Y:S01]  /*54a0*/  F2FP.F16.F32.PACK_AB R46, RZ, R46 ;  /* 0x0000002eff2e723e */ /* 0x000fe200000000ff */
[----:B------:R-:W-:Y:S01]  /*54b0*/  @P2 STG.E.U16 desc[UR36][R6.64+0x32], R37 ;  /* 0x0000322506002986 */ /* 0x000fe2000c101524 */
[----:B------:R-:W-:Y:S01]  /*54c0*/  F2FP.F16.F32.PACK_AB R47, RZ, R47 ;  /* 0x0000002fff2f723e */ /* 0x000fe200000000ff */
[----:B------:R-:W-:Y:S01]  /*54d0*/  FMUL R61, R61, R88 ;  /* 0x000000583d3d7220 */ /* 0x000fe20000400000 */
[----:B------:R-:W-:Y:S01]  /*54e0*/  F2FP.F16.F32.PACK_AB R48, RZ, R48 ;  /* 0x00000030ff30723e */ /* 0x000fe200000000ff */
[----:B------:R-:W-:Y:S01]  /*54f0*/  @P1 STG.E.U16 desc[UR36][R8.64+0x30], R38 ;  /* 0x0000302608001986 */ /* 0x000fe2000c101524 */
[----:B------:R-:W-:Y:S01]  /*5500*/  ISETP.GT.AND P1, PT, R3, 0x8, P0 ;  /* 0x000000080300780c */ /* 0x000fe20000724270 */
[-C--:B------:R-:W-:Y:S01]  /*5510*/  FMUL R62, R62, R88.reuse ;  /* 0x000000583e3e7220 */ /* 0x080fe20000400000 */
[C---:B------:R-:W-:Y:S01]  /*5520*/  ISETP.GT.AND P0, PT, R4.reuse, 0x28, PT ;  /* 0x000000280400780c */ /* 0x040fe20003f04270 */
[----:B------:R-:W-:Y:S01]  /*5530*/  @P3 STG.E.U16 desc[UR36][R8.64+0x32], R39 ;  /* 0x0000322708003986 */ /* 0x000fe2000c101524 */
[----:B------:R-:W-:Y:S01]  /*5540*/  ISETP.GT.AND P3, PT, R4, 0x21, PT ;  /* 0x000000210400780c */ /* 0x000fe20003f64270 */
[-C--:B------:R-:W-:Y:S01]  /*5550*/  FMUL R63, R63, R88.reuse ;  /* 0x000000583f3f7220 */ /* 0x080fe20000400000 */
[----:B------:R-:W-:Y:S01]  /*5560*/  F2FP.F16.F32.PACK_AB R49, RZ, R49 ;  /* 0x00000031ff31723e */ /* 0x000fe200000000ff */
[----:B------:R-:W-:Y:S01]  /*5570*/  @P4 STG.E.U16 desc[UR36][R6.64+0x40], R40 ;  /* 0x0000402806004986 */ /* 0x000fe2000c101524 */
[C---:B------:R-:W-:Y:S01]  /*5580*/  ISETP.GT.AND P2, PT, R3.reuse, RZ, P3 ;  /* 0x000000ff0300720c */ /* 0x040fe20001f44270 */
[-C--:B------:R-:W-:Y:S01]  /*5590*/  FMUL R64, R64, R88.reuse ;  /* 0x0000005840407220 */ /* 0x080fe20000400000 */
[----:B------:R-:W-:Y:S01]  /*55a0*/  ISETP.GT.AND P3, PT, R3, 0x8, P3 ;  /* 0x000000080300780c */ /* 0x000fe20001f64270 */
[-C--:B------:R-:W-:Y:S01]  /*55b0*/  FMUL R65, R65, R88.reuse ;  /* 0x0000005841417220 */ /* 0x080fe20000400000 */
        /* <DEDUP_REMOVED lines=62> */
[----:B------:R-:W-:-:S02]  /*59a0*/  F2FP.F16.F32.PACK_AB R68, RZ, R68 ;  /* 0x00000044ff44723e */ /* 0x000fc400000000ff */
[----:B------:R-:W-:Y:S01]  /*59b0*/  F2FP.F16.F32.PACK_AB R69, RZ, R69 ;  /* 0x00000045ff45723e */ /* 0x000fe200000000ff */
[----:B------:R-:W-:Y:S01]  /*59c0*/  @P1 STG.E.U16 desc[UR36][R8.64+0x60], R50 ;  /* 0x0000603208001986 */ /* 0x000fe2000c101524 */
[C---:B------:R-:W-:Y:S02]  /*59d0*/  ISETP.GT.AND P1, PT, R3.reuse, 0x8, P0 ;  /* 0x000000080300780c */ /* 0x040fe40000724270 */
[C---:B------:R-:W-:Y:S01]  /*59e0*/  ISETP.GT.AND P0, PT, R4.reuse, 0x40, PT ;  /* 0x000000400400780c */ /* 0x040fe20003f04270 */
[----:B------:R-:W-:Y:S01]  /*59f0*/  @P3 STG.E.U16 desc[UR36][R8.64+0x62], R51 ;  /* 0x0000623308003986 */ /* 0x000fe2000c101524 */
[----:B------:R-:W-:Y:S02]  /*5a00*/  ISETP.GT.AND P3, PT, R4, 0x39, PT ;  /* 0x000000390400780c */ /* 0x000fe40003f64270 */
[----:B------:R-:W-:Y:S01]  /*5a10*/  F2FP.F16.F32.PACK_AB R70, RZ, R70 ;  /* 0x00000046ff46723e */ /* 0x000fe200000000ff */
[----:B------:R-:W-:Y:S01]  /*5a20*/  @P4 STG.E.U16 desc[UR36][R6.64+0x70], R52 ;  /* 0x0000703406004986 */ /* 0x000fe2000c101524 */
[----:B------:R-:W-:-:S02]  /*5a30*/  ISETP.GT.AND P2, PT, R3, RZ, P3 ;  /* 0x000000ff0300720c */ /* 0x000fc40001f44270 */
[C---:B------:R-:W-:Y:S02]  /*5a40*/  ISETP.GT.AND P3, PT, R3.reuse, 0x8, P3 ;  /* 0x000000080300780c */ /* 0x040fe40001f64270 */
[----:B------:R-:W-:Y:S02]  /*5a50*/  ISETP.GT.AND P4, PT, R3, RZ, P0 ;  /* 0x000000ff0300720c */ /* 0x000fe40000784270 */
[----:B------:R-:W-:Y:S02]  /*5a60*/  F2FP.F16.F32.PACK_AB R71, RZ, R71 ;  /* 0x00000047ff47723e */ /* 0x000fe400000000ff */
[----:B------:R-:W-:Y:S02]  /*5a70*/  F2FP.F16.F32.PACK_AB R72, RZ, R72 ;  /* 0x00000048ff48723e */ /* 0x000fe400000000ff */
[----:B------:R-:W-:Y:S02]  /*5a80*/  F2FP.F16.F32.PACK_AB R73, RZ, R73 ;  /* 0x00000049ff49723e */ /* 0x000fe400000000ff */
        /* <DEDUP_REMOVED lines=33> */
[----:B------:R-:W-:-:S03]  /*5ca0*/  F2FP.F16.F32.PACK_AB R87, RZ, R87 ;  /* 0x00000057ff57723e */ /* 0x000fc600000000ff */
[----:B------:R-:W-:Y:S04]  /*5cb0*/  @P2 STG.E.U16 desc[UR36][R6.64+0x92], R61 ;  /* 0x0000923d06002986 */ /* 0x000fe8000c101524 */
[----:B------:R-:W-:Y:S01]  /*5cc0*/  @P1 STG.E.U16 desc[UR36][R8.64+0x90], R62 ;  /* 0x0000903e08001986 */ /* 0x000fe2000c101524 */
[----:B------:R-:W-:Y:S02]  /*5cd0*/  ISETP.GT.AND P1, PT, R3, 0x8, P0 ;  /* 0x000000080300780c */ /* 0x000fe40000724270 */
[C---:B------:R-:W-:Y:S01]  /*5ce0*/  ISETP.GT.AND P0, PT, R4.reuse, 0x58, PT ;  /* 0x000000580400780c */ /* 0x040fe20003f04270 */
[----:B------:R-:W-:Y:S01]  /*5cf0*/  @P3 STG.E.U16 desc[UR36][R8.64+0x92], R63 ;  /* 0x0000923f08003986 */ /* 0x000fe2000c101524 */
[----:B------:R-:W-:-:S03]  /*5d00*/  ISETP.GT.AND P3, PT, R4, 0x51, PT ;  /* 0x000000510400780c */ /* 0x000fc60003f64270 */
[----:B------:R-:W-:Y:S01]  /*5d10*/  @P4 STG.E.U16 desc[UR36][R6.64+0xa0], R64 ;  /* 0x0000a04006004986 */ /* 0x000fe2000c101524 */
[C---:B------:R-:W-:Y:S02]  /*5d20*/  ISETP.GT.AND P2, PT, R3.reuse, RZ, P3 ;  /* 0x000000ff0300720c */ /* 0x040fe40001f44270 */
[C---:B------:R-:W-:Y:S02]  /*5d30*/  ISETP.GT.AND P3, PT, R3.reuse, 0x8, P3 ;  /* 0x000000080300780c */ /* 0x040fe40001f64270 */
[----:B------:R-:W-:-:S09]  /*5d40*/  ISETP.GT.AND P4, PT, R3, RZ, P0 ;  /* 0x000000ff0300720c */ /* 0x000fd20000784270 */
        /* <DEDUP_REMOVED lines=9> */
[C---:B------:R-:W-:Y:S02]  /*5de0*/  ISETP.GT.AND P3, PT, R3.reuse, RZ, P0 ;  /* 0x000000ff0300720c */ /* 0x040fe40000764270 */
[----:B------:R-:W-:-:S07]  /*5df0*/  ISETP.GT.AND P0, PT, R3, 0x8, P0 ;  /* 0x000000080300780c */ /* 0x000fce0000704270 */
[----:B------:R-:W-:Y:S04]  /*5e00*/  @P2 STG.E.U16 desc[UR36][R6.64+0xb2], R69 ;  /* 0x0000b24506002986 */ /* 0x000fe8000c101524 */
[----:B------:R-:W-:Y:S01]  /*5e10*/  @P1 STG.E.U16 desc[UR36][R8.64+0xb0], R70 ;  /* 0x0000b04608001986 */ /* 0x000fe2000c101524 */
[----:B------:R-:W-:-:S03]  /*5e20*/  ISETP.GT.AND P1, PT, R4, 0x68, PT ;  /* 0x000000680400780c */ /* 0x000fc60003f24270 */
        /* <DEDUP_REMOVED lines=11> */
[C---:B------:R-:W-:Y:S02]  /*5ee0*/  ISETP.GT.AND P2, PT, R3.reuse, RZ, P0 ;  /* 0x000000ff0300720c */ /* 0x040fe40000744270 */
[----:B------:R-:W-:Y:S01]  /*5ef0*/  ISETP.GT.AND P0, PT, R3, 0x8, P0 ;  /* 0x000000080300780c */ /* 0x000fe20000704270 */
[----:B------:R-:W-:Y:S01]  /*5f00*/  @P3 STG.E.U16 desc[UR36][R6.64+0xd0], R76 ;  /* 0x0000d04c06003986 */ /* 0x000fe2000c101524 */
[----:B------:R-:W-:-:S04]  /*5f10*/  ISETP.GT.AND P3, PT, R4, 0x70, PT ;  /* 0x000000700400780c */ /* 0x000fc80003f64270 */
[C---:B------:R-:W-:Y:S02]  /*5f20*/  ISETP.GT.AND P4, PT, R3.reuse, RZ, P3 ;  /* 0x000000ff0300720c */ /* 0x040fe40001f84270 */
[----:B------:R-:W-:-:S03]  /*5f30*/  ISETP.GT.AND P3, PT, R3, 0x8, P3 ;  /* 0x000000080300780c */ /* 0x000fc60001f64270 */
[----:B------:R-:W-:Y:S01]  /*5f40*/  @P2 STG.E.U16 desc[UR36][R6.64+0xd2], R77 ;  /* 0x0000d24d06002986 */ /* 0x000fe2000c101524 */
[----:B------:R-:W-:-:S03]  /*5f50*/  ISETP.GT.AND P2, PT, R4, 0x79, PT ;  /* 0x000000790400780c */ /* 0x000fc60003f44270 */
[----:B------:R-:W-:Y:S01]  /*5f60*/  @P1 STG.E.U16 desc[UR36][R8.64+0xd0], R78 ;  /* 0x0000d04e08001986 */ /* 0x000fe2000c101524 */
[----:B------:R-:W-:-:S03]  /*5f70*/  ISETP.GT.AND P1, PT, R4, 0x78, PT ;  /* 0x000000780400780c */ /* 0x000fc60003f24270 */
[----:B------:R-:W-:Y:S01]  /*5f80*/  @P0 STG.E.U16 desc[UR36][R8.64+0xd2], R79 ;  /* 0x0000d24f08000986 */ /* 0x000fe2000c101524 */
[----:B------:R-:W-:-:S03]  /*5f90*/  ISETP.GT.AND P0, PT, R4, 0x71, PT ;  /* 0x000000710400780c */ /* 0x000fc60003f04270 */
[----:B------:R-:W-:Y:S01]  /*5fa0*/  @P4 STG.E.U16 desc[UR36][R6.64+0xe0], R80 ;  /* 0x0000e05006004986 */ /* 0x000fe2000c101524 */
[C---:B------:R-:W-:Y:S02]  /*5fb0*/  ISETP.GT.AND P4, PT, R3.reuse, RZ, P0 ;  /* 0x000000ff0300720c */ /* 0x040fe40000784270 */
[----:B------:R-:W-:-:S11]  /*5fc0*/  ISETP.GT.AND P0, PT, R3, 0x8, P0 ;  /* 0x000000080300780c */ /* 0x000fd60000704270 */
[----:B------:R-:W-:Y:S02]  /*5fd0*/  @P4 IMAD.MOV.U32 R4, RZ, RZ, R6 ;  /* 0x000000ffff044224 */ /* 0x000fe400078e0006 */
[----:B------:R-:W-:-:S05]  /*5fe0*/  @P4 IMAD.MOV.U32 R5, RZ, RZ, R7 ;  /* 0x000000ffff054224 */ /* 0x000fca00078e0007 */
[----:B------:R0:W-:Y:S01]  /*5ff0*/  @P4 STG.E.U16 desc[UR36][R4.64+0xe2], R81 ;  /* 0x0000e25104004986 */ /* 0x0001e2000c101524 */
[C---:B------:R-:W-:Y:S02]  /*6000*/  ISETP.GT.AND P4, PT, R3.reuse, RZ, P2 ;  /* 0x000000ff0300720c */ /* 0x040fe40001784270 */
[----:B------:R-:W-:Y:S01]  /*6010*/  ISETP.GT.AND P2, PT, R3, 0x8, P2 ;  /* 0x000000080300780c */ /* 0x000fe20001744270 */
[----:B0-----:R-:W-:Y:S02]  /*6020*/  @P3 IMAD.MOV.U32 R4, RZ, RZ, R8 ;  /* 0x000000ffff043224 */ /* 0x001fe400078e0008 */
[----:B------:R-:W-:-:S05]  /*6030*/  @P3 IMAD.MOV.U32 R5, RZ, RZ, R9 ;  /* 0x000000ffff053224 */ /* 0x000fca00078e0009 */
[----:B------:R0:W-:Y:S01]  /*6040*/  @P3 STG.E.U16 desc[UR36][R4.64+0xe0], R82 ;  /* 0x0000e05204003986 */ /* 0x0001e2000c101524 */
[C---:B------:R-:W-:Y:S02]  /*6050*/  ISETP.GT.AND P3, PT, R3.reuse, RZ, P1 ;  /* 0x000000ff0300720c */ /* 0x040fe40000f64270 */
[----:B------:R-:W-:Y:S01]  /*6060*/  ISETP.GT.AND P1, PT, R3, 0x8, P1 ;  /* 0x000000080300780c */ /* 0x000fe20000f24270 */
[----:B0-----:R-:W-:Y:S02]  /*6070*/  @P0 IMAD.MOV.U32 R4, RZ, RZ, R8 ;  /* 0x000000ffff040224 */ /* 0x001fe400078e0008 */
[----:B------:R-:W-:-:S05]  /*6080*/  @P0 IMAD.MOV.U32 R5, RZ, RZ, R9 ;  /* 0x000000ffff050224 */ /* 0x000fca00078e0009 */
[----:B------:R0:W-:Y:S03]  /*6090*/  @P0 STG.E.U16 desc[UR36][R4.64+0xe2], R83 ;  /* 0x0000e25304000986 */ /* 0x0001e6000c101524 */
[----:B0-----:R-:W-:Y:S02]  /*60a0*/  @P3 IMAD.MOV.U32 R4, RZ, RZ, R6 ;  /* 0x000000ffff043224 */ /* 0x001fe400078e0006 */
[----:B------:R-:W-:-:S05]  /*60b0*/  @P3 IMAD.MOV.U32 R5, RZ, RZ, R7 ;  /* 0x000000ffff053224 */ /* 0x000fca00078e0007 */
[----:B------:R0:W-:Y:S04]  /*60c0*/  @P3 STG.E.U16 desc[UR36][R4.64+0xf0], R84 ;  /* 0x0000f05404003986 */ /* 0x0001e8000c101524 */
[----:B------:R4:W-:Y:S01]  /*60d0*/  @P4 STG.E.U16 desc[UR36][R6.64+0xf2], R85 ;  /* 0x0000f25506004986 */ /* 0x0009e2000c101524 */
[----:B0-----:R-:W-:Y:S02]  /*60e0*/  @P1 IMAD.MOV.U32 R4, RZ, RZ, R8 ;  /* 0x000000ffff041224 */ /* 0x001fe400078e0008 */
[----:B------:R-:W-:-:S05]  /*60f0*/  @P1 IMAD.MOV.U32 R5, RZ, RZ, R9 ;  /* 0x000000ffff051224 */ /* 0x000fca00078e0009 */
[----:B------:R4:W-:Y:S04]  /*6100*/  @P1 STG.E.U16 desc[UR36][R4.64+0xf0], R86 ;  /* 0x0000f05604001986 */ /* 0x0009e8000c101524 */
[----:B------:R4:W-:Y:S02]  /*6110*/  @P2 STG.E.U16 desc[UR36][R8.64+0xf2], R87 ;  /* 0x0000f25708002986 */ /* 0x0009e4000c101524 */
.L_x_158:
[----:B------:R-:W-:Y:S05]  /*6120*/  BSYNC B0 ;  /* 0x0000000000007941 */ /* 0x000fea0003800000 */
.L_x_32:
[----:B------:R-:W-:Y:S01]  /*6130*/  IADD3 R16, P0, R16, UR38, RZ ;  /* 0x0000002610107c10 */ /* 0x000fe2000ff1e0ff */
[----:B------:R-:W-:Y:S01]  /*6140*/  ULDC.64 UR4, c[0x0][0x650] ;  /* 0x0001940000047ab9 */ /* 0x000fe20000000a00 */
[----:B------:R-:W-:Y:S01]  /*6150*/  PRMT R3, RZ, 0x7610, R3 ;  /* 0x00007610ff037816 */ /* 0x000fe20000000003 */
[----:B------:R-:W-:Y:S01]  /*6160*/  IMAD.MOV.U32 R100, RZ, RZ, -0x1 ;  /* 0xffffffffff647424 */ /* 0x000fe200078e00ff */
[----:B------:R-:W-:Y:S01]  /*6170*/  IADD3.X R17, R17, UR41, RZ, P0, !PT ;  /* 0x0000002911117c10 */ /* 0x000fe200087fe4ff */
[----:B------:R-:W-:Y:S01]  /*6180*/  IMAD.MOV.U32 R99, RZ, RZ, -0x1 ;  /* 0xffffffffff637424 */ /* 0x000fe200078e00ff */
[----:B------:R-:W-:-:S04]  /*6190*/  ISETP.GE.U32.AND P0, PT, R16, UR4, PT ;  /* 0x0000000410007c0c */ /* 0x000fc8000bf06070 */
[----:B------:R-:W-:-:S13]  /*61a0*/  ISETP.GE.U32.AND.EX P0, PT, R17, UR5, PT, P0 ;  /* 0x0000000511007c0c */ /* 0x000fda000bf06100 */
[----:B------:R-:W-:Y:S05]  /*61b0*/  @P0 BRA `(.L_x_159) ;  /* 0x00000004004c0947 */ /* 0x000fea0003800000 */
[----:B------:R-:W0:Y:S01]  /*61c0*/  LDC.64 R10, c[0x0][0x628] ;  /* 0x00018a00ff0a7b82 */ /* 0x000e220000000a00 */
[----:B---3--:R-:W3:Y:S01]  /*61d0*/  S2R R12, SR_CTAID.X ;  /* 0x00000000000c7919 */ /* 0x008ee20000002500 */
[----:B-12-4-:R-:W-:Y:S02]  /*61e0*/  IMAD.MOV.U32 R8, RZ, RZ, R16 ;  /* 0x000000ffff087224 */ /* 0x016fe400078e0010 */
[----:B------:R-:W-:Y:S01]  /*61f0*/  IMAD.MOV.U32 R9, RZ, RZ, R17 ;  /* 0x000000ffff097224 */ /* 0x000fe200078e0011 */
[----:B------:R-:W1:Y:S03]  /*6200*/  S2R R20, SR_CTAID.Y ;  /* 0x0000000000147919 */ /* 0x000e660000002600 */
[----:B------:R-:W2:Y:S08]  /*6210*/  LDC R0, c[0x0][0x630] ;  /* 0x00018c00ff007b82 */ /* 0x000eb00000000800 */
[----:B------:R-:W4:Y:S01]  /*6220*/  LDC.64 R14, c[0x0][0x620] ;  /* 0x00018800ff0e7b82 */ /* 0x000f220000000a00 */
[----:B0-----:R-:W-:-:S04]  /*6230*/  ISETP.NE.U32.AND P0, PT, R10, RZ, PT ;  /* 0x000000ff0a00720c */ /* 0x001fc80003f05070 */
[----:B------:R-:W-:-:S13]  /*6240*/  ISETP.NE.AND.EX P0, PT, R11, RZ, PT, P0 ;  /* 0x000000ff0b00720c */ /* 0x000fda0003f05300 */
[----:B-1234-:R-:W-:Y:S05]  /*6250*/  @!P0 BRA `(.L_x_160) ;  /* 0x0000000000288947 */ /* 0x01efea0003800000 */
        /* <DEDUP_REMOVED lines=10> */
.L_x_160:
[-CC-:B------:R-:W-:Y:S01]  /*6300*/  SHF.R.U64 R99, R8, R0.reuse, R9.reuse ;  /* 0x0000000008637219 */ /* 0x180fe20000001209 */
[----:B------:R-:W0:Y:S01]  /*6310*/  LDC.64 R26, c[0x0][0x640] ;  /* 0x00019000ff1a7b82 */ /* 0x000e220000000a00 */
[----:B------:R-:W-:Y:S01]  /*6320*/  SHF.R.U32.HI R0, RZ, R0, R9 ;  /* 0x00000000ff007219 */ /* 0x000fe20000011609 */
[----:B------:R-:W-:Y:S01]  /*6330*/  ULDC UR4, c[0x0][0x150] ;  /* 0x0000540000047ab9 */ /* 0x000fe20000000800 */
[----:B------:R-:W-:Y:S02]  /*6340*/  IADD3 R3, P0, RZ, -R99, RZ ;  /* 0x80000063ff037210 */ /* 0x000fe40007f1e0ff */
[----:B------:R-:W-:-:S03]  /*6350*/  I2FP.F32.U32 R7, R12 ;  /* 0x0000000c00077245 */ /* 0x000fc60000201000 */
[----:B------:R-:W1:Y:S01]  /*6360*/  LDC R6, c[0x0][0x618] ;  /* 0x00018600ff067b82 */ /* 0x000e620000000800 */
[----:B------:R-:W-:Y:S02]  /*6370*/  IMAD.X R5, RZ, RZ, ~R0, P0 ;  /* 0x000000ffff057224 */ /* 0x000fe400000e0e00 */
[----:B------:R-:W-:Y:S01]  /*6380*/  FMUL R7, R7, UR4 ;  /* 0x0000000407077c20 */ /* 0x000fe20008400000 */
[----:B------:R-:W-:Y:S01]  /*6390*/  ULDC UR4, c[0x0][0x154] ;  /* 0x0000550000047ab9 */ /* 0x000fe20000000800 */
[-C--:B------:R-:W-:Y:S02]  /*63a0*/  IMAD R0, R5, R14.reuse, RZ ;  /* 0x0000000e05007224 */ /* 0x080fe400078e02ff */
[C---:B------:R-:W-:Y:S01]  /*63b0*/  IMAD.WIDE.U32 R4, R3.reuse, R14, R16 ;  /* 0x0000000e03047225 */ /* 0x040fe200078e0010 */
[----:B------:R-:W2:Y:S01]  /*63c0*/  LDC R11, c[0x0][0x608] ;  /* 0x00018200ff0b7b82 */ /* 0x000ea20000000800 */
[----:B------:R-:W3:Y:S02]  /*63d0*/  F2I.U32.TRUNC.NTZ R7, R7 ;  /* 0x0000000700077305 */ /* 0x000ee4000020f000 */
[----:B------:R-:W-:-:S04]  /*63e0*/  IMAD R3, R3, R15, R0 ;  /* 0x0000000f03037224 */ /* 0x000fc800078e0200 */
[----:B------:R-:W-:Y:S01]  /*63f0*/  IMAD.IADD R3, R5, 0x1, R3 ;  /* 0x0000000105037824 */ /* 0x000fe200078e0203 */
[----:B------:R-:W4:Y:S01]  /*6400*/  LDC R8, c[0x0][0x658] ;  /* 0x00019600ff087b82 */ /* 0x000f220000000800 */
[----:B------:R-:W-:Y:S02]  /*6410*/  I2FP.F32.U32 R5, R20 ;  /* 0x0000001400057245 */ /* 0x000fe40000201000 */
[----:B0-----:R-:W-:-:S04]  /*6420*/  ISETP.NE.U32.AND P0, PT, R26, RZ, PT ;  /* 0x000000ff1a00720c */ /* 0x001fc80003f05070 */
[----:B------:R-:W-:Y:S01]  /*6430*/  ISETP.NE.AND.EX P0, PT, R27, RZ, PT, P0 ;  /* 0x000000ff1b00720c */ /* 0x000fe20003f05300 */
[----:B------:R-:W0:Y:S01]  /*6440*/  LDC R9, c[0x0][0x144] ;  /* 0x00005100ff097b82 */ /* 0x000e220000000800 */
[-C--:B-1----:R-:W-:Y:S01]  /*6450*/  SHF.R.U64 R13, R4, R6.reuse, R3 ;  /* 0x00000006040d7219 */ /* 0x082fe20000001203 */
[----:B---3--:R-:W-:Y:S01]  /*6460*/  IMAD.MOV R7, RZ, RZ, -R7 ;  /* 0x000000ffff077224 */ /* 0x008fe200078e0a07 */
[----:B------:R-:W-:Y:S01]  /*6470*/  SHF.R.U32.HI R0, RZ, R6, R3 ;  /* 0x00000006ff007219 */ /* 0x000fe20000011603 */
[----:B------:R-:W-:-:S04]  /*6480*/  FMUL R6, R5, UR4 ;  /* 0x0000000405067c20 */ /* 0x000fc80008400000 */
[----:B------:R-:W1:Y:S01]  /*6490*/  LDC R21, c[0x0][0x148] ;  /* 0x00005200ff157b82 */ /* 0x000e620000000800 */
[----:B------:R3:W0:Y:S01]  /*64a0*/  F2I.U32.TRUNC.NTZ R14, R6 ;  /* 0x00000006000e7305 */ /* 0x000622000020f000 */
[-CC-:B--2---:R-:W-:Y:S02]  /*64b0*/  SHF.R.U64 R10, R13, R11.reuse, R0.reuse ;  /* 0x0000000b0d0a7219 */ /* 0x184fe40000001200 */
[----:B------:R-:W-:-:S04]  /*64c0*/  SHF.R.U32.HI R3, RZ, R11, R0 ;  /* 0x0000000bff037219 */ /* 0x000fc80000011600 */
[----:B-----5:R-:W2:Y:S01]  /*64d0*/  LDC R24, c[0x0][0x648] ;  /* 0x00019200ff187b82 */ /* 0x020ea20000000800 */
[-CC-:B----4-:R-:W-:Y:S02]  /*64e0*/  SHF.R.U64 R15, R10, R8.reuse, R3.reuse ;  /* 0x000000080a0f7219 */ /* 0x190fe40000001203 */
[----:B------:R-:W-:-:S03]  /*64f0*/  SHF.R.U32.HI R5, RZ, R8, R3 ;  /* 0x00000008ff057219 */ /* 0x000fc60000011603 */
[----:B------:R-:W-:Y:S02]  /*6500*/  IMAD.MOV.U32 R4, RZ, RZ, R15 ;  /* 0x000000ffff047224 */ /* 0x000fe400078e000f */
[----:B------:R-:W4:Y:S01]  /*6510*/  LDC R28, c[0x0][0x638] ;  /* 0x00018e00ff1c7b82 */ /* 0x000f220000000800 */
[----:B0-----:R-:W-:-:S07]  /*6520*/  IMAD R25, R9, R7, R12 ;  /* 0x0000000709197224 */ /* 0x001fce00078e020c */
[----:B------:R-:W0:Y:S08]  /*6530*/  LDC R29, c[0x0][0x610] ;  /* 0x00018400ff1d7b82 */ /* 0x000e300000000800 */
[----:B------:R-:W0:Y:S01]  /*6540*/  LDC R30, c[0x0][0x600] ;  /* 0x00018000ff1e7b82 */ /* 0x000e220000000800 */
[----:B-1-3--:R-:W-:Y:S05]  /*6550*/  @!P0 BRA `(.L_x_161) ;  /* 0x0000000000288947 */ /* 0x00afea0003800000 */
[----:B------:R-:W1:Y:S02]  /*6560*/  LDC R0, c[0x0][0x64c] ;  /* 0x00019300ff007b82 */ /* 0x000e640000000800 */
[----:B-1----:R-:W-:-:S05]  /*6570*/  IADD3 R3, P0, R15, R0, RZ ;  /* 0x000000000f037210 */ /* 0x002fca0007f1e0ff */
        /* <DEDUP_REMOVED lines=8> */
.L_x_161:
[----:B------:R-:W-:Y:S01]  /*6600*/  ISETP.NE.AND P0, PT, R2, 0x1, PT ;  /* 0x000000010200780c */ /* 0x000fe20003f05270 */
[----:B------:R-:W-:Y:S01]  /*6610*/  IMAD.MOV R14, RZ, RZ, -R14 ;  /* 0x000000ffff0e7224 */ /* 0x000fe200078e0a0e */
[----:B--2---:R-:W-:Y:S02]  /*6620*/  SHF.R.U64 R0, R4, R24, R5 ;  /* 0x0000001804007219 */ /* 0x004fe40000001205 */
[----:B------:R-:W-:Y:S02]  /*6630*/  LOP3.LUT R3, R10, R97, RZ, 0xc0, !PT ;  /* 0x000000610a037212 */ /* 0x000fe400078ec0ff */
[----:B------:R-:W-:Y:S01]  /*6640*/  LOP3.LUT R6, R13, R96, RZ, 0xc0, !PT ;  /* 0x000000600d067212 */ /* 0x000fe200078ec0ff */
[----:B------:R-:W-:Y:S02]  /*6650*/  IMAD.MOV R4, RZ, RZ, -R0 ;  /* 0x000000ffff047224 */ /* 0x000fe400078e0a00 */
[----:B------:R-:W-:Y:S02]  /*6660*/  IMAD R0, R92, R0, R3 ;  /* 0x000000005c007224 */ /* 0x000fe400078e0203 */
[----:B----4-:R-:W-:-:S02]  /*6670*/  IMAD R3, R4, R28, R15 ;  /* 0x0000001c04037224 */ /* 0x010fc400078e020f */
[----:B------:R-:W-:Y:S02]  /*6680*/  @P0 IMAD R25, R21, R14, R20 ;  /* 0x0000000e15190224 */ /* 0x000fe400078e0214 */
[----:B0-----:R-:W-:Y:S02]  /*6690*/  IMAD R5, R3, R30, R6 ;  /* 0x0000001e03057224 */ /* 0x001fe400078e0206 */
[----:B------:R-:W-:Y:S02]  /*66a0*/  IMAD R0, R0, R29, R25 ;  /* 0x0000001d00007224 */ /* 0x000fe400078e0219 */
[----:B------:R-:W-:-:S03]  /*66b0*/  IMAD.MOV.U32 R4, RZ, RZ, 0x1 ;  /* 0x00000001ff047424 */ /* 0x000fc600078e00ff */
[----:B------:R-:W-:Y:S02]  /*66c0*/  SEL R100, R5, R0, !P0 ;  /* 0x0000000005647207 */ /* 0x000fe40004000000 */
[----:B------:R-:W-:Y:S02]  /*66d0*/  PRMT R3, R4, 0x7610, R3 ;  /* 0x0000761004037816 */ /* 0x000fe40000000003 */
[----:B------:R-:W-:-:S07]  /*66e0*/  SEL R0, R0, R5, !P0 ;  /* 0x0000000500007207 */ /* 0x000fce0004000000 */
.L_x_159:
[----:B------:R-:W-:Y:S01]  /*66f0*/  LOP3.LUT P0, RZ, R3, 0xff, RZ, 0xc0, !PT ;  /* 0x000000ff03ff7812 */ /* 0x000fe2000780c0ff */
[----:B------:R-:W-:Y:S01]  /*6700*/  UIMAD.WIDE.U32 UR4, UR42, -0x55555555, URZ ;  /* 0xaaaaaaab2a0478a5 */ /* 0x000fe2000f8e003f */
[----:B------:R-:W-:-:S03]  /*6710*/  IMAD.MOV.U32 R101, RZ, RZ, R0 ;  /* 0x000000ffff657224 */ /* 0x000fc600078e0000 */
[----:B------:R-:W-:-:S04]  /*6720*/  USHF.R.U32.HI UR4, URZ, 0x1, UR5 ;  /* 0x000000013f047899 */ /* 0x000fc80008011605 */
[----:B------:R-:W-:-:S04]  /*6730*/  UIMAD UR42, UR4, -0x3, UR42 ;  /* 0xfffffffd042a78a4 */ /* 0x000fc8000f8e022a */
[----:B------:R-:W-:Y:S08]  /*6740*/  @P0 BRA `(.L_x_162) ;  /* 0xffffffac00280947 */ /* 0x000ff0000383ffff */
[----:B------:R-:W-:Y:S05]  /*6750*/  EXIT ;  /* 0x000000000000794d */ /* 0x000fea0003800000 */
.L_x_7:
        /* <DEDUP_REMOVED lines=26> */
.L_x_164:
[----:B------:R-:W0:Y:S01]  /*6900*/  LDC.64 R28, c[0x0][0x640] ;  /* 0x00019000ff1c7b82 */ /* 0x000e220000000a00 */
[-CC-:B------:R-:W-:Y:S01]  /*6910*/  SHF.R.U64 R22, R12, R20.reuse, R13.reuse ;  /* 0x000000140c167219 */ /* 0x180fe2000000120d */
[----:B------:R-:W-:Y:S01]  /*6920*/  IMAD.MOV.U32 R26, RZ, RZ, 0x1 ;  /* 0x00000001ff1a7424 */ /* 0x000fe200078e00ff */
[----:B------:R-:W-:Y:S02]  /*6930*/  SHF.R.U32.HI R8, RZ, R20, R13 ;  /* 0x00000014ff087219 */ /* 0x000fe4000001160d */
[----:B------:R-:W-:-:S03]  /*6940*/  IADD3 R11, P0, RZ, -R22, RZ ;  /* 0x80000016ff0b7210 */ /* 0x000fc60007f1e0ff */
[----:B------:R-:W1:Y:S02]  /*6950*/  LDC R12, c[0x0][0x618] ;  /* 0x00018600ff0c7b82 */ /* 0x000e640000000800 */
[----:B------:R-:W-:-:S04]  /*6960*/  IMAD.X R9, RZ, RZ, ~R8, P0 ;  /* 0x000000ffff097224 */ /* 0x000fc800000e0e08 */
[-C--:B------:R-:W-:Y:S02]  /*6970*/  IMAD R10, R9, R24.reuse, RZ ;  /* 0x00000018090a7224 */ /* 0x080fe400078e02ff */
[----:B------:R-:W2:Y:S01]  /*6980*/  LDC R20, c[0x0][0x608] ;  /* 0x00018200ff147b82 */ /* 0x000ea20000000800 */
[----:B------:R-:W-:-:S04]  /*6990*/  IMAD.WIDE.U32 R8, R11, R24, R16 ;  /* 0x000000180b087225 */ /* 0x000fc800078e0010 */
[----:B------:R-:W-:Y:S02]  /*69a0*/  IMAD R11, R11, R25, R10 ;  /* 0x000000190b0b7224 */ /* 0x000fe400078e020a */
[----:B------:R-:W-:Y:S01]  /*69b0*/  IMAD.MOV.U32 R10, RZ, RZ, -0x1 ;  /* 0xffffffffff0a7424 */ /* 0x000fe200078e00ff */
        /* <DEDUP_REMOVED lines=28> */
.L_x_165:
[----:B------:R-:W-:Y:S01]  /*6b80*/  ISETP.NE.AND P0, PT, R2, 0x1, PT ;  /* 0x000000010200780c */ /* 0x000fe20003f05270 */
[----:B------:R-:W-:Y:S01]  /*6b90*/  IMAD.MOV.U32 R12, RZ, RZ, R22 ;  /* 0x000000ffff0c7224 */ /* 0x000fe200078e0016 */
[----:B-1----:R-:W-:Y:S02]  /*6ba0*/  SHF.R.U64 R8, R8, R24, R9 ;  /* 0x0000001808087219 */ /* 0x002fe40000001209 */
[----:B------:R-:W-:Y:S01]  /*6bb0*/  LOP3.LUT R5, R19, R30, RZ, 0xc0, !PT ;  /* 0x0000001e13057212 */ /* 0x000fe200078ec0ff */
[----:B0-----:R-:W-:Y:S01]  /*6bc0*/  VIADD R19, R23, 0xffffffff ;  /* 0xffffffff17137836 */ /* 0x001fe20000000000 */
[----:B------:R-:W-:Y:S01]  /*6bd0*/  SHF.L.U32 R26, R26, R27, RZ ;  /* 0x0000001b1a1a7219 */ /* 0x000fe200000006ff */
[----:B------:R-:W-:-:S03]  /*6be0*/  IMAD.MOV R9, RZ, RZ, -R8 ;  /* 0x000000ffff097224 */ /* 0x000fc600078e0a08 */
[----:B------:R-:W-:Y:S01]  /*6bf0*/  LOP3.LUT R19, R14, R19, RZ, 0xc0, !PT ;  /* 0x000000130e137212 */ /* 0x000fe200078ec0ff */
[----:B------:R-:W-:Y:S02]  /*6c00*/  IMAD R5, R26, R8, R5 ;  /* 0x000000081a057224 */ /* 0x000fe400078e0205 */
[----:B------:R-:W-:Y:S02]  /*6c10*/  @P0 IMAD R6, R7, R21, R4 ;  /* 0x0000001507060224 */ /* 0x000fe400078e0204 */
[----:B--2---:R-:W-:Y:S02]  /*6c20*/  IMAD R4, R9, R25, R20 ;  /* 0x0000001909047224 */ /* 0x004fe400078e0214 */
[----:B---3--:R-:W-:Y:S02]  /*6c30*/  IMAD R6, R5, R31, R6 ;  /* 0x0000001f05067224 */ /* 0x008fe400078e0206 */
[----:B------:R-:W-:Y:S02]  /*6c40*/  IMAD R19, R4, R23, R19 ;  /* 0x0000001704137224 */ /* 0x000fe400078e0213 */
[----:B------:R-:W-:-:S03]  /*6c50*/  IMAD.MOV.U32 R8, RZ, RZ, 0x1 ;  /* 0x00000001ff087424 */ /* 0x000fc600078e00ff */
[----:B------:R-:W-:Y:S02]  /*6c60*/  SEL R20, R19, R6, !P0 ;  /* 0x0000000613147207 */ /* 0x000fe40004000000 */
[----:B------:R-:W-:-:S07]  /*6c70*/  SEL R19, R6, R19, !P0 ;  /* 0x0000001306137207 */ /* 0x000fce0004000000 */
.L_x_163:
[----:B------:R-:W-:-:S08]  /*6c80*/  NOP ;  /* 0x0000000000007918 */ /* 0x000fd00000000000 */
[----:B------:R-:W0:-:S00]  /*6c90*/  USETMAXREG.DEALLOC.CTAPOOL 0x28 ;  /* 0x00000028000079c8 */ /* 0x000e0000080e0500 */
[----:B0-----:R-:W-:-:S13]  /*6ca0*/  ISETP.NE.AND P0, PT, R3, RZ, PT ;  /* 0x000000ff0300720c */ /* 0x001fda0003f05270 */
[----:B------:R-:W-:Y:S05]  /*6cb0*/  @P0 EXIT ;  /* 0x000000000000094d */ /* 0x000fea0003800000 */
[----:B------:R-:W-:Y:S01]  /*6cc0*/  LOP3.LUT P0, RZ, R8, 0xff, RZ, 0xc0, !PT ;  /* 0x000000ff08ff7812 */ /* 0x000fe2000780c0ff */
[----:B------:R-:W-:Y:S02]  /*6cd0*/  IMAD.MOV.U32 R3, RZ, RZ, 0x1 ;  /* 0x00000001ff037424 */ /* 0x000fe400078e00ff */
[----:B------:R-:W-:-:S10]  /*6ce0*/  IMAD.MOV.U32 R13, RZ, RZ, RZ ;  /* 0x000000ffff0d7224 */ /* 0x000fd400078e00ff */
[----:B------:R-:W-:Y:S05]  /*6cf0*/  @!P0 BRA `(.L_x_166) ;  /* 0x0000000c00608947 */ /* 0x000fea0003800000 */
[----:B------:R-:W0:Y:S01]  /*6d00*/  LDC R3, c[0x0][0x28c] ;  /* 0x0000a300ff037b82 */ /* 0x000e220000000800 */
[----:B------:R-:W-:Y:S01]  /*6d10*/  ULDC UR6, c[0x0][0x658] ;  /* 0x0001960000067ab9 */ /* 0x000fe20000000800 */
[----:B------:R-:W-:Y:S01]  /*6d20*/  UMOV UR7, 0xffffffff ;  /* 0xffffffff00077882 */ /* 0x000fe20000000000 */
[----:B------:R-:W-:Y:S01]  /*6d30*/  BSSY B0, `(.L_x_166) ;  /* 0x00000d4000007945 */ /* 0x000fe20003800000 */
[----:B------:R-:W-:Y:S01]  /*6d40*/  USHF.L.U32 UR7, UR7, UR6, URZ ;  /* 0x0000000607077299 */ /* 0x000fe2000800063f */
[----:B------:R-:W-:Y:S01]  /*6d50*/  IMAD.MOV.U32 R11, RZ, RZ, 0x1 ;  /* 0x00000001ff0b7424 */ /* 0x000fe200078e00ff */
[----:B------:R-:W-:Y:S01]  /*6d60*/  LOP3.LUT R10, R18, 0x2, RZ, 0xfc, !PT ;  /* 0x00000002120a7812 */ /* 0x000fe200078efcff */
[----:B------:R-:W-:Y:S01]  /*6d70*/  IMAD.MOV.U32 R13, RZ, RZ, RZ ;  /* 0x000000ffff0d7224 */ /* 0x000fe200078e00ff */
[----:B------:R-:W1:Y:S01]  /*6d80*/  S2UR UR4, SR_CgaCtaId ;  /* 0x00000000000479c3 */ /* 0x000e620000008800 */
[----:B------:R-:W-:Y:S01]  /*6d90*/  ULDC UR5, c[0x0][0x600] ;  /* 0x0001800000057ab9 */ /* 0x000fe20000000800 */
[----:B------:R-:W-:Y:S01]  /*6da0*/  UMOV UR8, 0x1 ;  /* 0x0000000100087882 */ /* 0x000fe20000000000 */
[----:B------:R-:W-:-:S02]  /*6db0*/  UIADD3 UR5, UR5, -0x1, URZ ;  /* 0xffffffff05057890 */ /* 0x000fc4000fffe03f */
[----:B------:R-:W-:Y:S02]  /*6dc0*/  USHF.L.U32 UR6, UR8, UR6, URZ ;  /* 0x0000000608067299 */ /* 0x000fe4000800063f */
[----:B------:R-:W-:Y:S01]  /*6dd0*/  ULOP3.LUT UR7, URZ, UR7, URZ, 0x33, !UPT ;  /* 0x000000073f077292 */ /* 0x000fe2000f8e333f */
[----:B------:R-:W-:Y:S01]  /*6de0*/  ULDC.64 UR42, c[0x0][0x198] ;  /* 0x00006600002a7ab9 */ /* 0x000fe20000000a00 */
[----:B0-----:R-:W-:-:S05]  /*6df0*/  VIADD R3, R3, 0x3f ;  /* 0x0000003f03037836 */ /* 0x001fca0000000000 */
[----:B------:R-:W-:Y:S01]  /*6e00*/  SHF.R.S32.HI R4, RZ, 0x1f, R3 ;  /* 0x0000001fff047819 */ /* 0x000fe20000011403 */
[----:B-1----:R-:W-:-:S03]  /*6e10*/  USHF.L.U32 UR4, UR4, 0x4, URZ ;  /* 0x0000000404047899 */ /* 0x002fc6000800063f */
[----:B------:R-:W-:Y:S01]  /*6e20*/  LEA.HI R4, R4, R3, RZ, 0x6 ;  /* 0x0000000304047211 */ /* 0x000fe200078f30ff */
[----:B------:R-:W-:-:S03]  /*6e30*/  IMAD.MOV.U32 R3, RZ, RZ, 0x1 ;  /* 0x00000001ff037424 */ /* 0x000fc600078e00ff */
[----:B------:R-:W-:-:S05]  /*6e40*/  SHF.R.S32.HI R8, RZ, 0x6, R4 ;  /* 0x00000006ff087819 */ /* 0x000fca0000011404 */
[----:B------:R-:W-:-:S07]  /*6e50*/  VIADD R9, R8, 0x1 ;  /* 0x0000000108097836 */ /* 0x000fce0000000000 */
.L_x_177:
[----:B------:R-:W-:-:S03]  /*6e60*/  UMOV UR8, 0xffffffff ;  /* 0xffffffff00087882 */ /* 0x000fc60000000000 */
[----:B------:R-:W-:Y:S05]  /*6e70*/  BRA.DIV UR8, `(.L_x_167) ;  /* 0x0000000e08c47947 */ /* 0x000fea000b800000 */
[----:B------:R-:W-:-:S13]  /*6e80*/  ELECT P6, URZ, PT ;  /* 0x00000000003f782f */ /* 0x000fda00038c0000 */
.L_x_187:
[----:B------:R-:W-:Y:S04]  /*6e90*/  BSSY B1, `(.L_x_168) ;  /* 0x000004b000017945 */ /* 0x000fe80003800000 */
[----:B------:R-:W-:Y:S05]  /*6ea0*/  @!P6 BRA `(.L_x_169) ;  /* 0x000000040024e947 */ /* 0x000fea0003800000 */
[----:B------:R-:W0:Y:S02]  /*6eb0*/  LDC R4, c[0x0][0x28c] ;  /* 0x0000a300ff047b82 */ /* 0x000e240000000800 */
[----:B0-----:R-:W-:-:S13]  /*6ec0*/  ISETP.GE.AND P0, PT, R4, 0x1, PT ;  /* 0x000000010400780c */ /* 0x001fda0003f06270 */
[----:B------:R-:W-:Y:S05]  /*6ed0*/  @!P0 BRA `(.L_x_169) ;  /* 0x0000000400188947 */ /* 0x000fea0003800000 */
[----:B------:R-:W-:Y:S02]  /*6ee0*/  IMAD.SHL.U32 R19, R19, 0x80, RZ ;  /* 0x0000008013137824 */ /* 0x000fe400078e00ff */
[----:B------:R-:W-:Y:S02]  /*6ef0*/  IMAD.SHL.U32 R20, R20, 0x80, RZ ;  /* 0x0000008014147824 */ /* 0x000fe400078e00ff */
[----:B------:R-:W-:Y:S02]  /*6f00*/  IMAD.MOV.U32 R23, RZ, RZ, RZ ;  /* 0x000000ffff177224 */ /* 0x000fe400078e00ff */
[----:B------:R-:W-:Y:S02]  /*6f10*/  IMAD.U32 R24, RZ, RZ, UR4 ;  /* 0x00000004ff187e24 */ /* 0x000fe4000f8e00ff */
[----:B------:R-:W-:Y:S02]  /*6f20*/  IMAD.MOV.U32 R4, RZ, RZ, R9 ;  /* 0x000000ffff047224 */ /* 0x000fe400078e0009 */
[----:B------:R-:W-:-:S02]  /*6f30*/  IMAD.MOV.U32 R5, RZ, RZ, R3 ;  /* 0x000000ffff057224 */ /* 0x000fc400078e0003 */
[----:B------:R-:W-:Y:S02]  /*6f40*/  IMAD.MOV.U32 R6, RZ, RZ, R13 ;  /* 0x000000ffff067224 */ /* 0x000fe400078e000d */
[----:B------:R-:W-:Y:S02]  /*6f50*/  VIADD R25, R19, 0x40 ;  /* 0x0000004013197836 */ /* 0x000fe40000000000 */
[----:B------:R-:W-:-:S07]  /*6f60*/  VIADD R26, R20, 0x40 ;  /* 0x00000040141a7836 */ /* 0x000fce0000000000 */
.L_x_172:
[----:B------:R-:W0:Y:S01]  /*6f70*/  S2R R15, SR_CgaCtaId ;  /* 0x00000000000f7919 */ /* 0x000e220000008800 */
[----:B------:R-:W-:Y:S02]  /*6f80*/  MOV R7, 0x400 ;  /* 0x0000040000077802 */ /* 0x000fe40000000f00 */
[----:B------:R-:W-:-:S13]  /*6f90*/  ISETP.NE.AND P1, PT, R0, RZ, PT ;  /* 0x000000ff0000720c */ /* 0x000fda0003f25270 */
[----:B------:R-:W1:Y:S01]  /*6fa0*/  @!P1 LDC R14, c[0x0][0x500] ;  /* 0x00014000ff0e9b82 */ /* 0x000e620000000800 */
[----:B0-----:R-:W-:Y:S02]  /*6fb0*/  LEA R21, R15, R7, 0x18 ;  /* 0x000000070f157211 */ /* 0x001fe400078ec0ff */
[----:B------:R-:W-:-:S03]  /*6fc0*/  SHF.L.U32 R7, R5, 0x1f, RZ ;  /* 0x0000001f05077819 */ /* 0x000fc600000006ff */
[----:B------:R-:W-:-:S04]  /*6fd0*/  IMAD R22, R6, 0x8, R21 ;  /* 0x0000000806167824 */ /* 0x000fc800078e0215 */
[----:B------:R-:W0:Y:S02]  /*6fe0*/  SYNCS.PHASECHK.TRANS64.TRYWAIT P0, [R22+URZ+0x18], R7 ;  /* 0x00001807160075a7 */ /* 0x000e24000800017f */
[----:B01----:R-:W-:Y:S05]  /*6ff0*/  @!P0 BRA `(.L_x_170) ;  /* 0x0000000c00848947 */ /* 0x003fea0003800000 */
.L_x_188:
[----:B0-----:R-:W-:Y:S01]  /*7000*/  PRMT R7, R10, 0x9910, RZ ;  /* 0x000099100a077816 */ /* 0x001fe200000000ff */
[----:B------:R0:W-:Y:S03]  /*7010*/  @!P1 SYNCS.ARRIVE.TRANS64 RZ, [R22+URZ], R14 ;  /* 0x0000000e16ff99a7 */ /* 0x0001e6000800003f */
[----:B------:R-:W-:-:S13]  /*7020*/  ISETP.NE.AND P0, PT, R7, 0x2, PT ;  /* 0x000000020700780c */ /* 0x000fda0003f05270 */
[----:B0-----:R-:W-:Y:S05]  /*7030*/  @P0 BRA `(.L_x_171) ;  /* 0x0000000000040947 */ /* 0x001fea0003800000 */
[----:B------:R-:W-:Y:S01]  /*7040*/  BPT.TRAP 0x1 ;  /* 0x000000040000795c */ /* 0x000fe20000300000 */
.L_x_171:
[----:B------:R-:W-:Y:S01]  /*7050*/  IMAD R7, R6, 0x8, R15 ;  /* 0x0000000806077824 */ /* 0x000fe200078e020f */
[----:B------:R-:W-:Y:S01]  /*7060*/  R2UR UR33, R22 ;  /* 0x00000000162172ca */ /* 0x000fe200000e0000 */
[----:B------:R-:W-:Y:S01]  /*7070*/  VIADD R4, R4, 0xffffffff ;  /* 0xffffffff04047836 */ /* 0x000fe20000000000 */
[----:B------:R-:W-:Y:S01]  /*7080*/  R2UR UR35, R24 ;  /* 0x00000000182372ca */ /* 0x000fe200000e0000 */
[----:B------:R-:W-:Y:S01]  /*7090*/  IMAD.SHL.U32 R7, R7, 0x400, RZ ;  /* 0x0000040007077824 */ /* 0x000fe200078e00ff */
[----:B------:R-:W-:Y:S01]  /*70a0*/  R2UR UR36, R12 ;  /* 0x000000000c2472ca */ /* 0x000fe200000e0000 */
[----:B------:R-:W-:Y:S01]  /*70b0*/  UIADD3 UR14, UP0, UR42, 0xf0, URZ ;  /* 0x000000f02a0e7890 */ /* 0x000fe2000ff1e03f */
[----:B------:R-:W-:Y:S01]  /*70c0*/  R2UR UR34, R19 ;  /* 0x00000000132272ca */ /* 0x000fe200000e0000 */
[--C-:B------:R-:W-:Y:S01]  /*70d0*/  IMAD R7, R7, 0x2, R21.reuse ;  /* 0x0000000207077824 */ /* 0x100fe200078e0215 */
[----:B------:R-:W-:Y:S01]  /*70e0*/  R2UR UR26, R25 ;  /* 0x00000000191a72ca */ /* 0x000fe200000e0000 */
[----:B------:R-:W-:Y:S01]  /*70f0*/  IMAD R21, R6, 0x4000, R21 ;  /* 0x0000400006157824 */ /* 0x000fe200078e0215 */
[----:B------:R-:W-:Y:S01]  /*7100*/  R2UR UR19, R23 ;  /* 0x00000000171372ca */ /* 0x000fe200000e0000 */
[----:B------:R-:W-:Y:S01]  /*7110*/  UIADD3 UR22, UP1, UR42, 0x1f0, URZ ;  /* 0x000001f02a167890 */ /* 0x000fe2000ff3e03f */
[----:B------:R-:W-:Y:S01]  /*7120*/  R2UR UR24, R7 ;  /* 0x00000000071872ca */ /* 0x000fe200000e0000 */
[----:B------:R-:W-:Y:S01]  /*7130*/  UIADD3.X UR15, URZ, UR43, URZ, UP0, !UPT ;  /* 0x0000002b3f0f7290 */ /* 0x000fe200087fe43f */
[----:B------:R-:W-:Y:S01]  /*7140*/  R2UR UR8, R21 ;  /* 0x00000000150872ca */ /* 0x000fe200000e0000 */
[----:B------:R-:W-:Y:S01]  /*7150*/  UIADD3.X UR23, URZ, UR43, URZ, UP1, !UPT ;  /* 0x0000002b3f177290 */ /* 0x000fe20008ffe43f */
[----:B------:R-:W-:Y:S01]  /*7160*/  R2UR UR18, R20 ;  /* 0x00000000141272ca */ /* 0x000fe200000e0000 */
[----:B------:R-:W-:Y:S01]  /*7170*/  VIADD R6, R6, 0x1 ;  /* 0x0000000106067836 */ /* 0x000fe20000000000 */
[----:B------:R-:W-:Y:S01]  /*7180*/  R2UR UR10, R26 ;  /* 0x000000001a0a72ca */ /* 0x000fe200000e0000 */
[----:B------:R-:W-:Y:S01]  /*7190*/  UMOV UR13, 0xf0000 ;  /* 0x000f0000000d7882 */ /* 0x000fe20000000000 */
[----:B------:R-:W-:Y:S01]  /*71a0*/  ISETP.GT.AND P1, PT, R4, 0x1, PT ;  /* 0x000000010400780c */ /* 0x000fe20003f24270 */
[----:B------:R-:W-:Y:S01]  /*71b0*/  UMOV UR30, 0x0 ;  /* 0x00000000001e7882 */ /* 0x000fe20000000000 */
[----:B------:R-:W-:Y:S01]  /*71c0*/  UMOV UR31, 0x10000000 ;  /* 0x10000000001f7882 */ /* 0x000fe20000000000 */
[----:B------:R-:W-:Y:S01]  /*71d0*/  ISETP.NE.AND P0, PT, R6, 0x3, PT ;  /* 0x000000030600780c */ /* 0x000fe20003f05270 */
[----:B------:R-:W-:Y:S01]  /*71e0*/  UMOV UR25, UR33 ;  /* 0x0000002100197c82 */ /* 0x000fe20008000000 */
[----:B------:R-:W-:Y:S01]  /*71f0*/  UIADD3 UR32, UR24, 0x100, URZ ;  /* 0x0000010018207890 */ /* 0x000fe2000fffe03f */
[----:B------:R-:W-:Y:S01]  /*7200*/  VIADD R23, R23, 0x40 ;  /* 0x0000004017177836 */ /* 0x000fe20000000000 */
[----:B------:R-:W-:Y:S01]  /*7210*/  UIADD3 UR24, UR24, 0x2100, URZ ;  /* 0x0000210018187890 */ /* 0x000fe2000fffe03f */
[----:B------:R-:W-:Y:S01]  /*7220*/  SEL R14, RZ, 0x1, P0 ;  /* 0x00000001ff0e7807 */ /* 0x000fe20000000000 */
[----:B------:R-:W-:Y:S01]  /*7230*/  UIADD3 UR16, UR8, 0xc100, URZ ;  /* 0x0000c10008107890 */ /* 0x000fe2000fffe03f */
[----:B------:R-:W-:Y:S01]  /*7240*/  VIADD R24, R24, 0x40 ;  /* 0x0000004018187836 */ /* 0x000fe20000000000 */
[----:B------:R-:W-:Y:S01]  /*7250*/  UIADD3 UR8, UR8, 0xe100, URZ ;  /* 0x0000e10008087890 */ /* 0x000fe2000fffe03f */
[----:B------:R-:W-:Y:S01]  /*7260*/  LOP3.LUT R5, R5, R14, RZ, 0x3c, !PT ;  /* 0x0000000e05057212 */ /* 0x000fe200078e3cff */
[----:B------:R-:W-:Y:S01]  /*7270*/  UMOV UR27, UR35 ;  /* 0x00000023001b7c82 */ /* 0x000fe20008000000 */
[----:B------:R-:W-:Y:S01]  /*7280*/  UMOV UR28, UR36 ;  /* 0x00000024001c7c82 */ /* 0x000fe20008000000 */
[----:B------:R0:W-:Y:S01]  /*7290*/  UTMALDG.3D.MULTICAST [UR32], [UR14], UR13, desc[UR30] ;  /* 0x00001e200e0073b4 */ /* 0x0001e2000801180d */
[----:B------:R-:W-:Y:S01]  /*72a0*/  UMOV UR17, UR33 ;  /* 0x0000002100117c82 */ /* 0x000fe20008000000 */
[----:B------:R-:W-:Y:S01]  /*72b0*/  UMOV UR20, UR36 ;  /* 0x0000002400147c82 */ /* 0x000fe20008000000 */
[----:B------:R-:W-:Y:S01]  /*72c0*/  UMOV UR9, UR33 ;  /* 0x0000002100097c82 */ /* 0x000fe20008000000 */
[----:B------:R-:W-:Y:S01]  /*72d0*/  UMOV UR11, UR19 ;  /* 0x00000013000b7c82 */ /* 0x000fe20008000000 */
[----:B------:R-:W-:Y:S01]  /*72e0*/  UMOV UR12, UR36 ;  /* 0x00000024000c7c82 */ /* 0x000fe20008000000 */
[----:B------:R-:W-:Y:S01]  /*72f0*/  SEL R6, R6, RZ, P0 ;  /* 0x000000ff06067207 */ /* 0x000fe20000000000 */
[----:B------:R0:W-:Y:S01]  /*7300*/  UTMALDG.3D.MULTICAST [UR24], [UR14], UR13, desc[UR30] ;  /* 0x00001e180e0073b4 */ /* 0x0001e2000801180d */
[----:B------:R0:W-:Y:S01]  /*7310*/  UTMALDG.3D [UR16], [UR22], desc[UR30] ;  /* 0x00001e10160075b4 */ /* 0x0001e20008011000 */
[----:B------:R0:W-:Y:S02]  /*7320*/  UTMALDG.3D [UR8], [UR22], desc[UR30] ;  /* 0x00001e08160075b4 */ /* 0x0001e40008011000 */
[----:B0-----:R-:W-:Y:S05]  /*7330*/  @P1 BRA `(.L_x_172) ;  /* 0xfffffffc000c1947 */ /* 0x001fea000383ffff */
.L_x_169:
[----:B------:R-:W-:Y:S05]  /*7340*/  BSYNC B1 ;  /* 0x0000000000017941 */ /* 0x000fea0003800000 */
.L_x_168:
[----:B------:R-:W-:Y:S01]  /*7350*/  LOP3.LUT P1, RZ, R11, 0xff, RZ, 0xc0, !PT ;  /* 0x000000ff0bff7812 */ /* 0x000fe2000782c0ff */
[C---:B------:R-:W-:Y:S01]  /*7360*/  IMAD.IADD R13, R8.reuse, 0x1, R13 ;  /* 0x00000001080d7824 */ /* 0x040fe200078e020d */
[----:B------:R-:W-:Y:S01]  /*7370*/  ULDC.64 UR8, c[0x0][0x650] ;  /* 0x0001940000087ab9 */ /* 0x000fe20000000a00 */
[C---:B------:R-:W-:Y:S01]  /*7380*/  ISETP.GE.U32.AND P2, PT, R8.reuse, 0x3, PT ;  /* 0x000000030800780c */ /* 0x040fe20003f46070 */
[----:B------:R-:W-:Y:S01]  /*7390*/  BSSY B1, `(.L_x_173) ;  /* 0x000006b000017945 */ /* 0x000fe20003800000 */
[----:B------:R-:W-:Y:S01]  /*73a0*/  IMAD.MOV.U32 R19, RZ, RZ, -0x1 ;  /* 0xffffffffff137424 */ /* 0x000fe200078e00ff */
[----:B------:R-:W-:Y:S01]  /*73b0*/  ISETP.GT.U32.AND P0, PT, R13, 0x2, PT ;  /* 0x000000020d00780c */ /* 0x000fe20003f04070 */
[----:B------:R-:W-:Y:S01]  /*73c0*/  IMAD.MOV.U32 R20, RZ, RZ, -0x1 ;  /* 0xffffffffff147424 */ /* 0x000fe200078e00ff */
[----:B------:R-:W-:Y:S01]  /*73d0*/  PRMT R11, RZ, 0x7610, R11 ;  /* 0x00007610ff0b7816 */ /* 0x000fe2000000000b */
[----:B------:R-:W-:Y:S01]  /*73e0*/  IMAD.MOV.U32 R12, RZ, RZ, -0x1 ;  /* 0xffffffffff0c7424 */ /* 0x000fe200078e00ff */
[----:B------:R-:W-:-:S03]  /*73f0*/  ISETP.LT.U32.AND P0, PT, R8, 0x3, P0 ;  /* 0x000000030800780c */ /* 0x000fc60000701070 */
[----:B------:R-:W0:Y:S01]  /*7400*/  @P1 S2R R5, SR_CgaCtaId ;  /* 0x0000000000051919 */ /* 0x000e220000008800 */
[----:B------:R-:W-:-:S04]  /*7410*/  @P1 MOV R4, 0x400 ;  /* 0x0000040000041802 */ /* 0x000fc80000000f00 */
[----:B0-----:R-:W-:Y:S01]  /*7420*/  @P1 LEA R6, R5, R4, 0x18 ;  /* 0x0000000405061211 */ /* 0x001fe200078ec0ff */
[----:B------:R-:W-:Y:S01]  /*7430*/  IMAD.WIDE.U32 R4, R13, -0x55555555, RZ ;  /* 0xaaaaaaab0d047825 */ /* 0x000fe200078e00ff */
[----:B------:R-:W-:Y:S02]  /*7440*/  SEL R4, RZ, 0x1, !P0 ;  /* 0x00000001ff047807 */ /* 0x000fe40004000000 */
[----:B------:R0:W-:Y:S01]  /*7450*/  @P1 SYNCS.ARRIVE.TRANS64.A1T0 RZ, [R6+URZ+0x48], RZ ;  /* 0x000048ff06ff19a7 */ /* 0x0001e2000810003f */
[----:B------:R-:W-:Y:S02]  /*7460*/  IADD3 R16, P1, R16, UR38, RZ ;  /* 0x0000002610107c10 */ /* 0x000fe4000ff3e0ff */
[----:B------:R-:W-:Y:S02]  /*7470*/  LOP3.LUT R3, R3, R4, RZ, 0x3c, !PT ;  /* 0x0000000403037212 */ /* 0x000fe400078e3cff */
[----:B------:R-:W-:Y:S02]  /*7480*/  IADD3.X R17, R17, UR41, RZ, P1, !PT ;  /* 0x0000002911117c10 */ /* 0x000fe40008ffe4ff */
[----:B------:R-:W-:-:S02]  /*7490*/  ISETP.GE.U32.AND P0, PT, R16, UR8, PT ;  /* 0x0000000810007c0c */ /* 0x000fc4000bf06070 */
[----:B0-----:R-:W-:Y:S02]  /*74a0*/  SHF.R.U32.HI R6, RZ, 0x1, R5 ;  /* 0x00000001ff067819 */ /* 0x001fe40000011605 */
[----:B------:R-:W-:Y:S02]  /*74b0*/  ISETP.GE.U32.AND.EX P0, PT, R17, UR9, PT, P0 ;  /* 0x0000000911007c0c */ /* 0x000fe4000bf06100 */
[----:B------:R-:W-:Y:S01]  /*74c0*/  @P2 LOP3.LUT R3, R3, 0x1, R6, 0x78, !PT ;  /* 0x0000000103032812 */ /* 0x000fe200078e7806 */
[----:B------:R-:W-:Y:S01]  /*74d0*/  IMAD R13, R6, -0x3, R13 ;  /* 0xfffffffd060d7824 */ /* 0x000fe200078e020d */
[----:B------:R-:W-:-:S09]  /*74e0*/  PRMT R4, RZ, 0x7610, R4 ;  /* 0x00007610ff047816 */ /* 0x000fd20000000004 */
[----:B------:R-:W-:Y:S05]  /*74f0*/  @P0 BRA `(.L_x_174) ;  /* 0x0000000400500947 */ /* 0x000fea0003800000 */
[----:B------:R-:W0:Y:S01]  /*7500*/  S2R R15, SR_CTAID.X ;  /* 0x00000000000f7919 */ /* 0x000e220000002500 */
[----:B------:R-:W-:Y:S01]  /*7510*/  ULDC.64 UR8, c[0x0][0x628] ;  /* 0x00018a0000087ab9 */ /* 0x000fe20000000a00 */
[----:B------:R-:W1:Y:S01]  /*7520*/  LDC R20, c[0x0][0x144] ;  /* 0x00005100ff147b82 */ /* 0x000e620000000800 */
[----:B------:R-:W-:Y:S01]  /*7530*/  ISETP.NE.U32.AND P0, PT, RZ, UR8, PT ;  /* 0x00000008ff007c0c */ /* 0x000fe2000bf05070 */
[----:B------:R-:W2:Y:S01]  /*7540*/  S2R R12, SR_CTAID.Y ;  /* 0x00000000000c7919 */ /* 0x000ea20000002600 */
[----:B------:R-:W-:Y:S01]  /*7550*/  ULDC UR10, c[0x0][0x150] ;  /* 0x00005400000a7ab9 */ /* 0x000fe20000000800 */
[----:B------:R-:W-:Y:S01]  /*7560*/  ULDC UR11, c[0x0][0x630] ;  /* 0x00018c00000b7ab9 */ /* 0x000fe20000000800 */
[----:B------:R-:W-:Y:S01]  /*7570*/  ISETP.NE.AND.EX P0, PT, RZ, UR9, PT, P0 ;  /* 0x00000009ff007c0c */ /* 0x000fe2000bf05300 */
[----:B------:R-:W-:Y:S01]  /*7580*/  IMAD.MOV.U32 R4, RZ, RZ, R16 ;  /* 0x000000ffff047224 */ /* 0x000fe200078e0010 */
[----:B0-----:R-:W-:-:S05]  /*7590*/  I2FP.F32.U32 R5, R15 ;  /* 0x0000000f00057245 */ /* 0x001fca0000201000 */
[----:B------:R-:W-:Y:S01]  /*75a0*/  FMUL R21, R5, UR10 ;  /* 0x0000000a05157c20 */ /* 0x000fe20008400000 */
[----:B------:R-:W-:-:S05]  /*75b0*/  IMAD.MOV.U32 R5, RZ, RZ, R17 ;  /* 0x000000ffff057224 */ /* 0x000fca00078e0011 */
[----:B--2---:R-:W-:Y:S05]  /*75c0*/  @!P0 BRA `(.L_x_175) ;  /* 0x0000000000288947 */ /* 0x004fea0003800000 */
[----:B------:R-:W-:Y:S02]  /*75d0*/  ULDC UR10, c[0x0][0x634] ;  /* 0x00018d00000a7ab9 */ /* 0x000fe40000000800 */
[----:B------:R-:W-:-:S05]  /*75e0*/  IADD3 R5, P0, R16, UR10, RZ ;  /* 0x0000000a10057c10 */ /* 0x000fca000ff1e0ff */
[----:B------:R-:W-:-:S04]  /*75f0*/  IMAD.X R19, RZ, RZ, R17, P0 ;  /* 0x000000ffff137224 */ /* 0x000fc800000e0611 */
[----:B------:R-:W-:-:S04]  /*7600*/  IMAD.WIDE.U32 R6, R19, UR8, RZ ;  /* 0x0000000813067c25 */ /* 0x000fc8000f8e00ff */
[----:B------:R-:W-:-:S04]  /*7610*/  IMAD.WIDE.U32 R6, P0, R5, UR9, R6 ;  /* 0x0000000905067c25 */ /* 0x000fc8000f800006 */
[----:B------:R-:W-:-:S04]  /*7620*/  IMAD.WIDE.U32 R4, R5, UR8, RZ ;  /* 0x0000000805047c25 */ /* 0x000fc8000f8e00ff */
[----:B------:R-:W-:Y:S01]  /*7630*/  IMAD.MOV.U32 R4, RZ, RZ, R7 ;  /* 0x000000ffff047224 */ /* 0x000fe200078e0007 */
[----:B------:R-:W-:Y:S01]  /*7640*/  IADD3 RZ, P1, R5, R6, RZ ;  /* 0x0000000605ff7210 */ /* 0x000fe20007f3e0ff */
[----:B------:R-:W-:-:S04]  /*7650*/  IMAD.X R5, RZ, RZ, RZ, P0 ;  /* 0x000000ffff057224 */ /* 0x000fc800000e06ff */
[----:B------:R-:W-:-:S08]  /*7660*/  IMAD.WIDE.U32.X R4, R19, UR9, R4, P1 ;  /* 0x0000000913047c25 */ /* 0x000fd000088e0404 */
.L_x_175:
[--C-:B------:R-:W-:Y:S01]  /*7670*/  SHF.R.U64 R14, R4, UR11, R5.reuse ;  /* 0x0000000b040e7c19 */ /* 0x100fe20008001205 */
[----:B------:R-:W0:Y:S01]  /*7680*/  F2I.U32.TRUNC.NTZ R21, R21 ;  /* 0x0000001500157305 */ /* 0x000e22000020f000 */
[----:B------:R-:W-:Y:S01]  /*7690*/  SHF.R.U32.HI R4, RZ, UR11, R5 ;  /* 0x0000000bff047c19 */ /* 0x000fe20008011605 */
[----:B------:R-:W-:Y:S01]  /*76a0*/  ULDC.64 UR8, c[0x0][0x620] ;  /* 0x0001880000087ab9 */ /* 0x000fe20000000a00 */
[----:B------:R-:W-:Y:S01]  /*76b0*/  IADD3 R7, P0, RZ, -R14, RZ ;  /* 0x8000000eff077210 */ /* 0x000fe20007f1e0ff */
[----:B------:R-:W-:-:S04]  /*76c0*/  ULDC.64 UR10, c[0x0][0x640] ;  /* 0x00019000000a7ab9 */ /* 0x000fc80000000a00 */
[----:B------:R-:W-:Y:S01]  /*76d0*/  IMAD.X R4, RZ, RZ, ~R4, P0 ;  /* 0x000000ffff047224 */ /* 0x000fe200000e0e04 */
[----:B------:R-:W-:-:S03]  /*76e0*/  ISETP.NE.U32.AND P0, PT, RZ, UR10, PT ;  /* 0x0000000aff007c0c */ /* 0x000fc6000bf05070 */
[----:B------:R-:W-:Y:S01]  /*76f0*/  IMAD R6, R4, UR8, RZ ;  /* 0x0000000804067c24 */ /* 0x000fe2000f8e02ff */
[----:B------:R-:W-:Y:S01]  /*7700*/  ISETP.NE.AND.EX P0, PT, RZ, UR11, PT, P0 ;  /* 0x0000000bff007c0c */ /* 0x000fe2000bf05300 */
[----:B------:R-:W-:Y:S01]  /*7710*/  IMAD.WIDE.U32 R4, R7, UR8, R16 ;  /* 0x0000000807047c25 */ /* 0x000fe2000f8e0010 */
[----:B------:R-:W-:-:S03]  /*7720*/  ULDC UR8, c[0x0][0x618] ;  /* 0x0001860000087ab9 */ /* 0x000fc60000000800 */
[----:B------:R-:W-:Y:S01]  /*7730*/  IMAD R7, R7, UR9, R6 ;  /* 0x0000000907077c24 */ /* 0x000fe2000f8e0206 */
[----:B------:R-:W-:Y:S01]  /*7740*/  ULDC UR9, c[0x0][0x154] ;  /* 0x0000550000097ab9 */ /* 0x000fe20000000800 */
[----:B0-----:R-:W-:Y:S02]  /*7750*/  IMAD.MOV R6, RZ, RZ, -R21 ;  /* 0x000000ffff067224 */ /* 0x001fe400078e0a15 */
[----:B------:R-:W0:Y:S01]  /*7760*/  LDC R21, c[0x0][0x148] ;  /* 0x00005200ff157b82 */ /* 0x000e220000000800 */
[----:B------:R-:W-:Y:S02]  /*7770*/  IMAD.IADD R5, R5, 0x1, R7 ;  /* 0x0000000105057824 */ /* 0x000fe400078e0207 */
[----:B-1----:R-:W-:Y:S01]  /*7780*/  IMAD R15, R20, R6, R15 ;  /* 0x00000006140f7224 */ /* 0x002fe200078e020f */
[----:B------:R-:W-:Y:S02]  /*7790*/  I2FP.F32.U32 R6, R12 ;  /* 0x0000000c00067245 */ /* 0x000fe40000201000 */
[----:B------:R-:W-:-:S02]  /*77a0*/  SHF.R.U64 R19, R4, UR8, R5 ;  /* 0x0000000804137c19 */ /* 0x000fc40008001205 */
[----:B------:R-:W-:Y:S01]  /*77b0*/  SHF.R.U32.HI R4, RZ, UR8, R5 ;  /* 0x00000008ff047c19 */ /* 0x000fe20008011605 */
[----:B------:R-:W-:Y:S01]  /*77c0*/  FMUL R6, R6, UR9 ;  /* 0x0000000906067c20 */ /* 0x000fe20008400000 */
[----:B------:R-:W-:Y:S02]  /*77d0*/  ULDC UR8, c[0x0][0x608] ;  /* 0x0001820000087ab9 */ /* 0x000fe40000000800 */
[--C-:B------:R-:W-:Y:S01]  /*77e0*/  SHF.R.U64 R22, R19, UR8, R4.reuse ;  /* 0x0000000813167c19 */ /* 0x100fe20008001204 */
[----:B------:R1:W2:Y:S01]  /*77f0*/  F2I.U32.TRUNC.NTZ R24, R6 ;  /* 0x0000000600187305 */ /* 0x0002a2000020f000 */
[----:B------:R-:W-:Y:S01]  /*7800*/  SHF.R.U32.HI R5, RZ, UR8, R4 ;  /* 0x00000008ff057c19 */ /* 0x000fe20008011604 */
[----:B------:R-:W-:-:S03]  /*7810*/  ULDC UR8, c[0x0][0x658] ;  /* 0x0001960000087ab9 */ /* 0x000fc60000000800 */
[--C-:B------:R-:W-:Y:S02]  /*7820*/  SHF.R.U64 R20, R22, UR8, R5.reuse ;  /* 0x0000000816147c19 */ /* 0x100fe40008001205 */
[----:B------:R-:W-:-:S03]  /*7830*/  SHF.R.U32.HI R23, RZ, UR8, R5 ;  /* 0x00000008ff177c19 */ /* 0x000fc60008011605 */
[----:B------:R-:W-:Y:S02]  /*7840*/  IMAD.MOV.U32 R4, RZ, RZ, R20 ;  /* 0x000000ffff047224 */ /* 0x000fe400078e0014 */
[----:B------:R-:W-:Y:S01]  /*7850*/  IMAD.MOV.U32 R5, RZ, RZ, R23 ;  /* 0x000000ffff057224 */ /* 0x000fe200078e0017 */
[----:B-1----:R-:W-:Y:S06]  /*7860*/  @!P0 BRA `(.L_x_176) ;  /* 0x0000000000288947 */ /* 0x002fec0003800000 */
        /* <DEDUP_REMOVED lines=10> */
.L_x_176:
[----:B------:R-:W-:Y:S01]  /*7910*/  ISETP.NE.AND P0, PT, R2, 0x1, PT ;  /* 0x000000010200780c */ /* 0x000fe20003f05270 */
[----:B------:R-:W-:Y:S01]  /*7920*/  ULDC UR8, c[0x0][0x648] ;  /* 0x0001920000087ab9 */ /* 0x000fe20000000800 */
[----:B------:R-:W-:Y:S01]  /*7930*/  LOP3.LUT R22, R22, UR7, RZ, 0xc0, !PT ;  /* 0x0000000716167c12 */ /* 0x000fe2000f8ec0ff */
[----:B--2---:R-:W-:Y:S01]  /*7940*/  IMAD.MOV R24, RZ, RZ, -R24 ;  /* 0x000000ffff187224 */ /* 0x004fe200078e0a18 */
[----:B------:R-:W-:Y:S01]  /*7950*/  SHF.R.U64 R5, R4, UR8, R5 ;  /* 0x0000000804057c19 */ /* 0x000fe20008001205 */
[----:B------:R-:W-:Y:S01]  /*7960*/  ULDC UR8, c[0x0][0x638] ;  /* 0x00018e0000087ab9 */ /* 0x000fe20000000800 */
[----:B------:R-:W-:Y:S01]  /*7970*/  LOP3.LUT R19, R19, UR5, RZ, 0xc0, !PT ;  /* 0x0000000513137c12 */ /* 0x000fe2000f8ec0ff */
[----:B------:R-:W-:Y:S01]  /*7980*/  ULDC UR9, c[0x0][0x610] ;  /* 0x0001840000097ab9 */ /* 0x000fe20000000800 */
[----:B------:R-:W-:Y:S02]  /*7990*/  IMAD.MOV.U32 R4, RZ, RZ, 0x1 ;  /* 0x00000001ff047424 */ /* 0x000fe400078e00ff */
[----:B------:R-:W-:-:S02]  /*79a0*/  IMAD.MOV R7, RZ, RZ, -R5 ;  /* 0x000000ffff077224 */ /* 0x000fc400078e0a05 */
[----:B------:R-:W-:Y:S02]  /*79b0*/  IMAD R22, R5, UR6, R22 ;  /* 0x0000000605167c24 */ /* 0x000fe4000f8e0216 */
[----:B0-----:R-:W-:Y:S02]  /*79c0*/  @P0 IMAD R15, R21, R24, R12 ;  /* 0x00000018150f0224 */ /* 0x001fe400078e020c */
[----:B------:R-:W-:Y:S01]  /*79d0*/  IMAD R20, R7, UR8, R20 ;  /* 0x0000000807147c24 */ /* 0x000fe2000f8e0214 */
[----:B------:R-:W-:Y:S01]  /*79e0*/  ULDC UR8, c[0x0][0x600] ;  /* 0x0001800000087ab9 */ /* 0x000fe20000000800 */
[----:B------:R-:W-:Y:S02]  /*79f0*/  IMAD R15, R22, UR9, R15 ;  /* 0x00000009160f7c24 */ /* 0x000fe4000f8e020f */
[----:B------:R-:W-:Y:S02]  /*7a00*/  IMAD R6, R20, UR8, R19 ;  /* 0x0000000814067c24 */ /* 0x000fe4000f8e0213 */
[----:B------:R-:W-:-:S03]  /*7a10*/  IMAD.MOV.U32 R12, RZ, RZ, R14 ;  /* 0x000000ffff0c7224 */ /* 0x000fc600078e000e */
[----:B------:R-:W-:Y:S02]  /*7a20*/  SEL R20, R6, R15, !P0 ;  /* 0x0000000f06147207 */ /* 0x000fe40004000000 */
[----:B------:R-:W-:-:S07]  /*7a30*/  SEL R19, R15, R6, !P0 ;  /* 0x000000060f137207 */ /* 0x000fce0004000000 */
.L_x_174:
[----:B------:R-:W-:Y:S05]  /*7a40*/  BSYNC B1 ;  /* 0x0000000000017941 */ /* 0x000fea0003800000 */
.L_x_173:
[----:B------:R-:W-:-:S13]  /*7a50*/  LOP3.LUT P0, RZ, R4, 0xff, RZ, 0xc0, !PT ;  /* 0x000000ff04ff7812 */ /* 0x000fda000780c0ff */
[----:B------:R-:W-:Y:S05]  /*7a60*/  @P0 BRA `(.L_x_177) ;  /* 0xfffffff000fc0947 */ /* 0x000fea000383ffff */
[----:B------:R-:W-:Y:S05]  /*7a70*/  BSYNC B0 ;  /* 0x0000000000007941 */ /* 0x000fea0003800000 */
.L_x_166:
[----:B------:R-:W-:-:S03]  /*7a80*/  UMOV UR8, 0xffffffff ;  /* 0xffffffff00087882 */ /* 0x000fc60000000000 */
[----:B------:R-:W-:Y:S05]  /*7a90*/  BRA.DIV UR8, `(.L_x_178) ;  /* 0x0000000208f07947 */ /* 0x000fea000b800000 */
[----:B------:R-:W-:-:S13]  /*7aa0*/  ELECT P6, URZ, PT ;  /* 0x00000000003f782f */ /* 0x000fda00038c0000 */
.L_x_191:
[----:B------:R-:W-:Y:S04]  /*7ab0*/  BSSY B0, `(.L_x_179) ;  /* 0x0000022000007945 */ /* 0x000fe80003800000 */
[----:B------:R-:W-:Y:S05]  /*7ac0*/  @!P6 BRA `(.L_x_180) ;  /* 0x000000000080e947 */ /* 0x000fea0003800000 */
[----:B------:R-:W-:-:S04]  /*7ad0*/  LOP3.LUT R18, R18, 0x2, RZ, 0xfc, !PT ;  /* 0x0000000212127812 */ /* 0x000fc800078efcff */
[----:B------:R-:W-:-:S13]  /*7ae0*/  ISETP.NE.AND P0, PT, R18, 0x3, PT ;  /* 0x000000031200780c */ /* 0x000fda0003f05270 */
[----:B------:R-:W-:Y:S05]  /*7af0*/  @!P0 BRA `(.L_x_181) ;  /* 0x0000000000048947 */ /* 0x000fea0003800000 */
[----:B------:R-:W-:Y:S01]  /*7b00*/  BPT.TRAP 0x1 ;  /* 0x000000040000795c */ /* 0x000fe20000300000 */
.L_x_181:
[----:B------:R-:W0:Y:S01]  /*7b10*/  S2R R5, SR_CgaCtaId ;  /* 0x0000000000057919 */ /* 0x000e220000008800 */
[----:B------:R-:W-:Y:S02]  /*7b20*/  MOV R0, 0x400 ;  /* 0x0000040000007802 */ /* 0x000fe40000000f00 */
[----:B------:R-:W-:Y:S02]  /*7b30*/  SHF.L.U32 R4, R3, 0x1f, RZ ;  /* 0x0000001f03047819 */ /* 0x000fe400000006ff */
[----:B0-----:R-:W-:-:S05]  /*7b40*/  LEA R0, R5, R0, 0x18 ;  /* 0x0000000005007211 */ /* 0x001fca00078ec0ff */
[----:B------:R-:W-:-:S04]  /*7b50*/  VIADD R0, R0, 0x18 ;  /* 0x0000001800007836 */ /* 0x000fc80000000000 */
[C---:B------:R-:W-:Y:S02]  /*7b60*/  IMAD R7, R13.reuse, 0x8, R0 ;  /* 0x000000080d077824 */ /* 0x040fe400078e0200 */
[----:B------:R-:W-:Y:S02]  /*7b70*/  VIADD R13, R13, 0x1 ;  /* 0x000000010d0d7836 */ /* 0x000fe40000000000 */
[----:B------:R-:W0:Y:S03]  /*7b80*/  SYNCS.PHASECHK.TRANS64.TRYWAIT P0, [R7+URZ], R4 ;  /* 0x00000004070075a7 */ /* 0x000e26000800017f */
[----:B------:R-:W-:-:S04]  /*7b90*/  ISETP.NE.AND P1, PT, R13, 0x3, PT ;  /* 0x000000030d00780c */ /* 0x000fc80003f25270 */
[----:B------:R-:W-:Y:S02]  /*7ba0*/  SEL R2, RZ, 0x1, P1 ;  /* 0x00000001ff027807 */ /* 0x000fe40000800000 */
[----:B------:R-:W-:Y:S02]  /*7bb0*/  SEL R13, R13, RZ, P1 ;  /* 0x000000ff0d0d7207 */ /* 0x000fe40000800000 */
[----:B------:R-:W-:-:S03]  /*7bc0*/  LOP3.LUT R9, R3, R2, RZ, 0x3c, !PT ;  /* 0x0000000203097212 */ /* 0x000fc600078e3cff */
[----:B------:R-:W-:Y:S01]  /*7bd0*/  IMAD R6, R13, 0x8, R0 ;  /* 0x000000080d067824 */ /* 0x000fe200078e0200 */
[----:B------:R-:W-:Y:S01]  /*7be0*/  SHF.L.U32 R5, R9, 0x1f, RZ ;  /* 0x0000001f09057819 */ /* 0x000fe200000006ff */
[----:B0-----:R-:W-:Y:S06]  /*7bf0*/  @!P0 BRA `(.L_x_182) ;  /* 0x0000000000b88947 */ /* 0x001fec0003800000 */
.L_x_192:
[----:B------:R-:W1:Y:S01]  /*7c00*/  SYNCS.PHASECHK.TRANS64.TRYWAIT P0, [R6+URZ], R5 ;  /* 0x00000005060075a7 */ /* 0x000e62000800017f */
[----:B------:R-:W-:-:S05]  /*7c10*/  VIADD R2, R13, 0x1 ;  /* 0x000000010d027836 */ /* 0x000fca0000000000 */
[----:B------:R-:W-:-:S04]  /*7c20*/  ISETP.NE.AND P1, PT, R2, 0x3, PT ;  /* 0x000000030200780c */ /* 0x000fc80003f25270 */
[----:B0-----:R-:W-:Y:S02]  /*7c30*/  SEL R4, RZ, 0x1, P1 ;  /* 0x00000001ff047807 */ /* 0x001fe40000800000 */
[----:B------:R-:W-:Y:S02]  /*7c40*/  SEL R3, R2, RZ, P1 ;  /* 0x000000ff02037207 */ /* 0x000fe40000800000 */
[----:B------:R-:W-:Y:S01]  /*7c50*/  LOP3.LUT R4, R9, R4, RZ, 0x3c, !PT ;  /* 0x0000000409047212 */ /* 0x000fe200078e3cff */
[----:B-1----:R-:W-:Y:S06]  /*7c60*/  @!P0 BRA `(.L_x_183) ;  /* 0x0000000000b08947 */ /* 0x002fec0003800000 */
.L_x_193:
[----:B------:R-:W-:Y:S01]  /*7c70*/  IMAD R3, R3, 0x8, R0 ;  /* 0x0000000803037824 */ /* 0x000fe200078e0200 */
[----:B------:R-:W-:-:S07]  /*7c80*/  SHF.L.U32 R0, R4, 0x1f, RZ ;  /* 0x0000001f04007819 */ /* 0x000fce00000006ff */
.L_x_184:
[----:B-1----:R1:W2:Y:S02]  /*7c90*/  SYNCS.PHASECHK.TRANS64.TRYWAIT P0, [R3+URZ], R0 ;  /* 0x00000000030075a7 */ /* 0x0022a4000800017f */
[----:B--2---:R-:W-:Y:S05]  /*7ca0*/  @!P0 NANOSLEEP.SYNCS 0x989680 ;  /* 0x009896800000895d */ /* 0x004fea0003900000 */
[----:B------:R-:W2:Y:S02]  /*7cb0*/  @!P0 SYNCS.PHASECHK.TRANS64 P0, [R3+URZ], R0 ;  /* 0x00000000030085a7 */ /* 0x000ea4000800007f */
[----:B--2---:R-:W-:Y:S05]  /*7cc0*/  @!P0 BRA `(.L_x_184) ;  /* 0xfffffffc00f08947 */ /* 0x004fea000383ffff */
.L_x_180:
[----:B------:R-:W-:Y:S05]  /*7cd0*/  BSYNC B0 ;  /* 0x0000000000007941 */ /* 0x000fea0003800000 */
.L_x_179:
[----:B------:R-:W-:Y:S05]  /*7ce0*/  EXIT ;  /* 0x000000000000794d */ /* 0x000fea0003800000 */
.L_x_21:
[----:B-1----:R1:W2:Y:S02]  /*7cf0*/  SYNCS.PHASECHK.TRANS64.TRYWAIT P1, [R3+URZ], R0 ;  /* 0x00000000030075a7 */ /* 0x0022a4000802017f */
[----:B--2---:R-:W-:Y:S05]  /*7d00*/  @!P1 NANOSLEEP.SYNCS 0x989680 ;  /* 0x009896800000995d */ /* 0x004fea0003900000 */
[----:B------:R-:W2:Y:S02]  /*7d10*/  @!P1 SYNCS.PHASECHK.TRANS64 P1, [R3+URZ], R0 ;  /* 0x00000000030095a7 */ /* 0x000ea4000802007f */
[----:B--2---:R-:W-:Y:S05]  /*7d20*/  @!P1 BRA `(.L_x_21) ;  /* 0xfffffffc00f09947 */ /* 0x004fea000383ffff */
[----:B------:R-:W-:Y:S05]  /*7d30*/  BRA `(.L_x_20) ;  /* 0xffffff9800747947 */ /* 0x000fea000383ffff */
.L_x_26:
[----:B-1----:R1:W2:Y:S02]  /*7d40*/  SYNCS.PHASECHK.TRANS64.TRYWAIT P1, [R5+URZ], R4 ;  /* 0x00000004050075a7 */ /* 0x0022a4000802017f */
[----:B--2---:R-:W-:Y:S05]  /*7d50*/  @!P1 NANOSLEEP.SYNCS 0x989680 ;  /* 0x009896800000995d */ /* 0x004fea0003900000 */
[----:B------:R-:W2:Y:S02]  /*7d60*/  @!P1 SYNCS.PHASECHK.TRANS64 P1, [R5+URZ], R4 ;  /* 0x00000004050095a7 */ /* 0x000ea4000802007f */
[----:B--2---:R-:W-:Y:S05]  /*7d70*/  @!P1 BRA `(.L_x_26) ;  /* 0xfffffffc00f09947 */ /* 0x004fea000383ffff */
[----:B------:R-:W-:Y:S05]  /*7d80*/  BRA `(.L_x_25) ;  /* 0xffffff9c00507947 */ /* 0x000fea000383ffff */
.L_x_167:
[----:B------:R-:W-:Y:S01]  /*7d90*/  BSSY B1, `(.L_x_185) ;  /* 0x0000006000017945 */ /* 0x000fe20003800000 */
[----:B------:R-:W-:-:S07]  /*7da0*/  IMAD.MOV.U32 R15, RZ, RZ, -0x1 ;  /* 0xffffffffff0f7424 */ /* 0x000fce00078e00ff */
[----:B------:R-:W-:Y:S05]  /*7db0*/  WARPSYNC.COLLECTIVE R15, `(.L_x_186) ;  /* 0x000000000f0c7348 */ /* 0x000fea0003c00000 */
[----:B------:R-:W-:Y:S02]  /*7dc0*/  ELECT P6, UR62, PT ;  /* 0x00000000003e782f */ /* 0x000fe400038c0000 */
[----:B------:R-:W-:Y:S01]  /*7dd0*/  MOV R14, UR62 ;  /* 0x0000003e000e7c02 */ /* 0x000fe20008000f00 */
[----:B------:R-:W-:Y:S10]  /*7de0*/  ENDCOLLECTIVE ;  /* 0x000000000000791b */ /* 0x000ff40003800000 */
.L_x_186:
[----:B------:R-:W-:Y:S05]  /*7df0*/  BSYNC B1 ;  /* 0x0000000000017941 */ /* 0x000fea0003800000 */
.L_x_185:
[----:B------:R-:W-:Y:S05]  /*7e00*/  BRA `(.L_x_187) ;  /* 0xfffffff000207947 */ /* 0x000fea000383ffff */
.L_x_170:
[----:B0-----:R0:W1:Y:S02]  /*7e10*/  SYNCS.PHASECHK.TRANS64.TRYWAIT P0, [R22+URZ+0x18], R7 ;  /* 0x00001807160075a7 */ /* 0x001064000800017f */
[----:B-1----:R-:W-:Y:S05]  /*7e20*/  @!P0 NANOSLEEP.SYNCS 0x989680 ;  /* 0x009896800000895d */ /* 0x002fea0003900000 */
[----:B------:R-:W1:Y:S02]  /*7e30*/  @!P0 SYNCS.PHASECHK.TRANS64 P0, [R22+URZ+0x18], R7 ;  /* 0x00001807160085a7 */ /* 0x000e64000800007f */
[----:B-1----:R-:W-:Y:S05]  /*7e40*/  @!P0 BRA `(.L_x_170) ;  /* 0xfffffffc00f08947 */ /* 0x002fea000383ffff */
[----:B------:R-:W-:Y:S05]  /*7e50*/  BRA `(.L_x_188) ;  /* 0xfffffff000687947 */ /* 0x000fea000383ffff */
.L_x_178:
[----:B------:R-:W-:Y:S01]  /*7e60*/  BSSY B0, `(.L_x_189) ;  /* 0x0000006000007945 */ /* 0x000fe20003800000 */
[----:B------:R-:W-:-:S07]  /*7e70*/  IMAD.MOV.U32 R15, RZ, RZ, -0x1 ;  /* 0xffffffffff0f7424 */ /* 0x000fce00078e00ff */
[----:B------:R-:W-:Y:S05]  /*7e80*/  WARPSYNC.COLLECTIVE R15, `(.L_x_190) ;  /* 0x000000000f0c7348 */ /* 0x000fea0003c00000 */
[----:B------:R-:W-:Y:S02]  /*7e90*/  ELECT P6, UR62, PT ;  /* 0x00000000003e782f */ /* 0x000fe400038c0000 */
[----:B------:R-:W-:Y:S01]  /*7ea0*/  MOV R14, UR62 ;  /* 0x0000003e000e7c02 */ /* 0x000fe20008000f00 */
[----:B------:R-:W-:Y:S10]  /*7eb0*/  ENDCOLLECTIVE ;  /* 0x000000000000791b */ /* 0x000ff40003800000 */
.L_x_190:
[----:B------:R-:W-:Y:S05]  /*7ec0*/  BSYNC B0 ;  /* 0x0000000000007941 */ /* 0x000fea0003800000 */
.L_x_189:
[----:B------:R-:W-:Y:S05]  /*7ed0*/  BRA `(.L_x_191) ;  /* 0xfffffff800f47947 */ /* 0x000fea000383ffff */
.L_x_182:
[----:B0-----:R0:W1:Y:S02]  /*7ee0*/  SYNCS.PHASECHK.TRANS64.TRYWAIT P0, [R7+URZ], R4 ;  /* 0x00000004070075a7 */ /* 0x001064000800017f */
[----:B-1----:R-:W-:Y:S05]  /*7ef0*/  @!P0 NANOSLEEP.SYNCS 0x989680 ;  /* 0x009896800000895d */ /* 0x002fea0003900000 */
[----:B------:R-:W1:Y:S02]  /*7f00*/  @!P0 SYNCS.PHASECHK.TRANS64 P0, [R7+URZ], R4 ;  /* 0x00000004070085a7 */ /* 0x000e64000800007f */
[----:B-1----:R-:W-:Y:S05]  /*7f10*/  @!P0 BRA `(.L_x_182) ;  /* 0xfffffffc00f08947 */ /* 0x002fea000383ffff */
[----:B------:R-:W-:Y:S05]  /*7f20*/  BRA `(.L_x_192) ;  /* 0xfffffffc00347947 */ /* 0x000fea000383ffff */
.L_x_183:
[----:B0-----:R0:W1:Y:S02]  /*7f30*/  SYNCS.PHASECHK.TRANS64.TRYWAIT P0, [R6+URZ], R5 ;  /* 0x00000005060075a7 */ /* 0x001064000800017f */
[----:B-1----:R-:W-:Y:S05]  /*7f40*/  @!P0 NANOSLEEP.SYNCS 0x989680 ;  /* 0x009896800000895d */ /* 0x002fea0003900000 */
[----:B------:R-:W1:Y:S02]  /*7f50*/  @!P0 SYNCS.PHASECHK.TRANS64 P0, [R6+URZ], R5 ;  /* 0x00000005060085a7 */ /* 0x000e64000800007f */
[----:B-1----:R-:W-:Y:S05]  /*7f60*/  @!P0 BRA `(.L_x_183) ;  /* 0xfffffffc00f08947 */ /* 0x002fea000383ffff */
[----:B------:R-:W-:Y:S05]  /*7f70*/  BRA `(.L_x_193) ;  /* 0xfffffffc003c7947 */ /* 0x000fea000383ffff */
.L_x_194:
[----:B------:R-:W-:-:S00]  /*7f80*/  BRA `(.L_x_194) ;  /* 0xfffffffc00fc7947 */ /* 0x000fc0000383ffff */
[----:B------:R-:W-:-:S00]  /*7f90*/  NOP ;  /* 0x0000000000007918 */ /* 0x000fc00000000000 */
        /* <DEDUP_REMOVED lines=14> */
.L_x_195:


//--------------------- .nv.global.init           --------------------------
	.section	.nv.global.init,"aw",@progbits
.nv.global.init:
	.type		$str$22,@object
	.size		$str$22,($str$23 - $str$22)
$str$22:
        /*0000*/ 	.byte	0x6b, 0x5f, 0x74, 0x69, 0x6c, 0x65, 0x5f, 0x63, 0x6f, 0x75, 0x6e, 0x74, 0x20, 0x3e, 0x3d, 0x20
        /*0010*/ 	.byte	0x31, 0x00
	.type		$str$23,@object
	.size		$str$23,(__unnamed_1 - $str$23)
$str$23:
        /*0012*/ 	.byte	0x2f, 0x74, 0x6d, 0x70, 0x2f, 0x63, 0x75, 0x74, 0x6c, 0x61, 0x73, 0x73, 0x5f, 0x73, 0x77, 0x65
        /*0022*/ 	.byte	0x65, 0x70, 0x5f, 0x73, 0x72, 0x63, 0x2f, 0x69, 0x6e, 0x63, 0x6c, 0x75, 0x64, 0x65, 0x2f, 0x63
        /*0032*/ 	.byte	0x75, 0x74, 0x6c, 0x61, 0x73, 0x73, 0x2f, 0x67, 0x65, 0x6d, 0x6d, 0x2f, 0x63, 0x6f, 0x6c, 0x6c
        /*0042*/ 	.byte	0x65, 0x63, 0x74, 0x69, 0x76, 0x65, 0x2f, 0x73, 0x6d, 0x39, 0x30, 0x5f, 0x6d, 0x6d, 0x61, 0x5f
        /*0052*/ 	.byte	0x74, 0x6d, 0x61, 0x5f, 0x67, 0x6d, 0x6d, 0x61, 0x5f, 0x73, 0x73, 0x5f, 0x77, 0x61, 0x72, 0x70
        /*0062*/ 	.byte	0x73, 0x70, 0x65, 0x63, 0x69, 0x61, 0x6c, 0x69, 0x7a, 0x65, 0x64, 0x2e, 0x68, 0x70, 0x70, 0x00
	.type		__unnamed_1,@object
	.size		__unnamed_1,(.L_0 - __unnamed_1)
__unnamed_1:
        /*0072*/ 	.byte	0x76, 0x6f, 0x69, 0x64, 0x20, 0x63, 0x75, 0x74, 0x6c, 0x61, 0x73, 0x73, 0x3a, 0x3a, 0x67, 0x65
        /* <DEDUP_REMOVED lines=180> */
        /*0bc2*/ 	.byte	0x6e, 0x74, 0x69, 0x74, 0x79, 0x5d, 0x00
.L_0:


//--------------------- .nv.shared._ZN7cutlass13device_kernelINS_4gemm6kernel13GemmUniversalIN4cute5tupleIJiiiiEEENS1_10collective13CollectiveMmaINS1_34MainloopSm90TmaGmmaWarpSpecializedILi3ENS5_IJNS4_1CILi1EEENSA_ILi4EEESB_EEENS1_35KernelTmaWarpSpecializedCooperativeEEENS5_IJNSA_ILi128EEESG_NSA_ILi64EEEEEENS_6half_tENS5_IJSB_llEEESJ_SK_NS4_8TiledMMAINS4_8MMA_AtomIJNS4_4SM904GMMA26MMA_64x128x16_F32F16F16_SSILNSO_5MajorE1ELSQ_1ELNSO_7ScaleInE1ELSR_1EEEEEENS4_6LayoutINS5_IJNSA_ILi2EEESB_SB_EEENS5_IJSB_NSA_ILi0EEESX_EEEEENS5_IJNS4_10UnderscoreES10_S10_EEEEENS4_23SM90_TMA_LOAD_MULTICASTENS4_14ComposedLayoutINS4_7SwizzleILi3ELi4ELi3EEENS4_18smem_ptr_flag_bitsILi16EEENSU_INS5_IJSH_NSA_ILi8EEEEEENS5_IJSB_SH_EEEEEEEvNS4_8identityENS4_13SM90_TMA_LOADES1D_vS1E_EENS_8epilogue10collective6detail29Sm90TmaWarpSpecializedAdapterINS1I_15DefaultEpilogueISJ_NS5_IJlSB_lEEES1M_NS1H_6thread17LinearCombinationISJ_Li1EffLNS1N_9ScaleType4KindE0ELNS_15FloatRoundStyleE2ESJ_EENS1_15EpilogueDefaultEEEEEvvEEEEvNT_6ParamsE --------------------------
	.section	.nv.shared._ZN7cutlass13device_kernelINS_4gemm6kernel13GemmUniversalIN4cute5tupleIJiiiiEEENS1_10collective13CollectiveMmaINS1_34MainloopSm90TmaGmmaWarpSpecializedILi3ENS5_IJNS4_1CILi1EEENSA_ILi4EEESB_EEENS1_35KernelTmaWarpSpecializedCooperativeEEENS5_IJNSA_ILi128EEESG_NSA_ILi64EEEEEENS_6half_tENS5_IJSB_llEEESJ_SK_NS4_8TiledMMAINS4_8MMA_AtomIJNS4_4SM904GMMA26MMA_64x128x16_F32F16F16_SSILNSO_5MajorE1ELSQ_1ELNSO_7ScaleInE1ELSR_1EEEEEENS4_6LayoutINS5_IJNSA_ILi2EEESB_SB_EEENS5_IJSB_NSA_ILi0EEESX_EEEEENS5_IJNS4_10UnderscoreES10_S10_EEEEENS4_23SM90_TMA_LOAD_MULTICASTENS4_14ComposedLayoutINS4_7SwizzleILi3ELi4ELi3EEENS4_18smem_ptr_flag_bitsILi16EEENSU_INS5_IJSH_NSA_ILi8EEEEEENS5_IJSB_SH_EEEEEEEvNS4_8identityENS4_13SM90_TMA_LOADES1D_vS1E_EENS_8epilogue10collective6detail29Sm90TmaWarpSpecializedAdapterINS1I_15DefaultEpilogueISJ_NS5_IJlSB_lEEES1M_NS1H_6thread17LinearCombinationISJ_Li1EffLNS1N_9ScaleType4KindE0ELNS_15FloatRoundStyleE2ESJ_EENS1_15EpilogueDefaultEEEEEvvEEEEvNT_6ParamsE,"aw",@nobits
	.sectionflags	@""
	.align	16
	.zero		1024


//--------------------- .nv.shared.reserved.0     --------------------------
	.section	.nv.shared.reserved.0,"aw",@nobits
	.weak		__nv_reservedSMEM_offset_0_alias
	.size		__nv_reservedSMEM_offset_0_alias, 0, 0
	.other		__nv_reservedSMEM_offset_0_alias,@"STO_CUDA_RESERVED_SHARED STV_DEFAULT"
__nv_reservedSMEM_offset_0_alias:
	.zero		0


//--------------------- .nv.global                --------------------------
	.section	.nv.global,"aw",@nobits
.nv.global:
	.type		_ZN40_INTERNAL_4cba35cc_4_k_cu_81901b0b_240784cute1_E,@object
	.size		_ZN40_INTERNAL_4cba35cc_4_k_cu_81901b0b_240784cute1_E,(_ZN40_INTERNAL_4cba35cc_4_k_cu_81901b0b_240784cuda3std3__45__cpo6cbeginE - _ZN40_INTERNAL_4cba35cc_4_k_cu_81901b0b_240784cute1_E)
_ZN40_INTERNAL_4cba35cc_4_k_cu_81901b0b_240784cute1_E:
	.zero		1
	.type		_ZN40_INTERNAL_4cba35cc_4_k_cu_81901b0b_240784cuda3std3__45__cpo6cbeginE,@object
	.size		_ZN40_INTERNAL_4cba35cc_4_k_cu_81901b0b_240784cuda3std3__45__cpo6cbeginE,(_ZN40_INTERNAL_4cba35cc_4_k_cu_81901b0b_240784cuda3std3__48in_placeE - _ZN40_INTERNAL_4cba35cc_4_k_cu_81901b0b_240784cuda3std3__45__cpo6cbeginE)
_ZN40_INTERNAL_4cba35cc_4_k_cu_81901b0b_240784cuda3std3__45__cpo6cbeginE:
	.zero		1
	.type		_ZN40_INTERNAL_4cba35cc_4_k_cu_81901b0b_240784cuda3std3__48in_placeE,@object
	.size		_ZN40_INTERNAL_4cba35cc_4_k_cu_81901b0b_240784cuda3std3__48in_placeE,(_ZN40_INTERNAL_4cba35cc_4_k_cu_81901b0b_240784cuda3std6ranges3__45__cpo9iter_moveE - _ZN40_INTERNAL_4cba35cc_4_k_cu_81901b0b_240784cuda3std3__48in_placeE)
_ZN40_INTERNAL_4cba35cc_4_k_cu_81901b0b_240784cuda3std3__48in_placeE:
	.zero		1
	.type		_ZN40_INTERNAL_4cba35cc_4_k_cu_81901b0b_240784cuda3std6ranges3__45__cpo9iter_moveE,@object
	.size		_ZN40_INTERNAL_4cba35cc_4_k_cu_81901b0b_240784cuda3std6ranges3__45__cpo9iter_moveE,(_ZN40_INTERNAL_4cba35cc_4_k_cu_81901b0b_240784cuda3std3__45__cpo5beginE - _ZN40_INTERNAL_4cba35cc_4_k_cu_81901b0b_240784cuda3std6ranges3__45__cpo9iter_moveE)
_ZN40_INTERNAL_4cba35cc_4_k_cu_81901b0b_240784cuda3std6ranges3__45__cpo9iter_moveE:
	.zero		1
	.type		_ZN40_INTERNAL_4cba35cc_4_k_cu_81901b0b_240784cuda3std3__45__cpo5beginE,@object
	.size		_ZN40_INTERNAL_4cba35cc_4_k_cu_81901b0b_240784cuda3std3__45__cpo5beginE,(_ZN40_INTERNAL_4cba35cc_4_k_cu_81901b0b_240784cuda3std3__442_GLOBAL__N__4cba35cc_4_k_cu_81901b0b_240786ignoreE - _ZN40_INTERNAL_4cba35cc_4_k_cu_81901b0b_240784cuda3std3__45__cpo5beginE)
_ZN40_INTERNAL_4cba35cc_4_k_cu_81901b0b_240784cuda3std3__45__cpo5beginE:
	.zero		1
	.type		_ZN40_INTERNAL_4cba35cc_4_k_cu_81901b0b_240784cuda3std3__442_GLOBAL__N__4cba35cc_4_k_cu_81901b0b_240786ignoreE,@object
	.size		_ZN40_INTERNAL_4cba35cc_4_k_cu_81901b0b_240784cuda3std3__442_GLOBAL__N__4cba35cc_4_k_cu_81901b0b_240786ignoreE,(_ZN40_INTERNAL_4cba35cc_4_k_cu_81901b0b_240784cute7productE - _ZN40_INTERNAL_4cba35cc_4_k_cu_81901b0b_240784cuda3std3__442_GLOBAL__N__4cba35cc_4_k_cu_81901b0b_240786ignoreE)
_ZN40_INTERNAL_4cba35cc_4_k_cu_81901b0b_240784cuda3std3__442_GLOBAL__N__4cba35cc_4_k_cu_81901b0b_240786ignoreE:
	.zero		1
	.type		_ZN40_INTERNAL_4cba35cc_4_k_cu_81901b0b_240784cute7productE,@object
	.size		_ZN40_INTERNAL_4cba35cc_4_k_cu_81901b0b_240784cute7productE,(_ZN40_INTERNAL_4cba35cc_4_k_cu_81901b0b_240784cuda3std3__45__cpo3endE - _ZN40_INTERNAL_4cba35cc_4_k_cu_81901b0b_240784cute7productE)
_ZN40_INTERNAL_4cba35cc_4_k_cu_81901b0b_240784cute7productE:
	.zero		1
	.type		_ZN40_INTERNAL_4cba35cc_4_k_cu_81901b0b_240784cuda3std3__45__cpo3endE,@object
	.size		_ZN40_INTERNAL_4cba35cc_4_k_cu_81901b0b_240784cuda3std3__45__cpo3endE,(_ZN40_INTERNAL_4cba35cc_4_k_cu_81901b0b_240784cuda3std3__419piecewise_constructE - _ZN40_INTERNAL_4cba35cc_4_k_cu_81901b0b_240784cuda3std3__45__cpo3endE)
_ZN40_INTERNAL_4cba35cc_4_k_cu_81901b0b_240784cuda3std3__45__cpo3endE:
	.zero		1
	.type		_ZN40_INTERNAL_4cba35cc_4_k_cu_81901b0b_240784cuda3std3__419piecewise_constructE,@object
	.size		_ZN40_INTERNAL_4cba35cc_4_k_cu_81901b0b_240784cuda3std3__419piecewise_constructE,(_ZN40_INTERNAL_4cba35cc_4_k_cu_81901b0b_240784cuda3std3__45__cpo4cendE - _ZN40_INTERNAL_4cba35cc_4_k_cu_81901b0b_240784cuda3std3__419piecewise_constructE)
_ZN40_INTERNAL_4cba35cc_4_k_cu_81901b0b_240784cuda3std3__419piecewise_constructE:
	.zero		1
	.type		_ZN40_INTERNAL_4cba35cc_4_k_cu_81901b0b_240784cuda3std3__45__cpo4cendE,@object
	.size		_ZN40_INTERNAL_4cba35cc_4_k_cu_81901b0b_240784cuda3std3__45__cpo4cendE,(_ZN40_INTERNAL_4cba35cc_4_k_cu_81901b0b_240784cuda3std6ranges3__45__cpo4swapE - _ZN40_INTERNAL_4cba35cc_4_k_cu_81901b0b_240784cuda3std3__45__cpo4cendE)
_ZN40_INTERNAL_4cba35cc_4_k_cu_81901b0b_240784cuda3std3__45__cpo4cendE:
	.zero		1
	.type		_ZN40_INTERNAL_4cba35cc_4_k_cu_81901b0b_240784cuda3std6ranges3__45__cpo4swapE,@object
	.size		_ZN40_INTERNAL_4cba35cc_4_k_cu_81901b0b_240784cuda3std6ranges3__45__cpo4swapE,(.L_8 - _ZN40_INTERNAL_4cba35cc_4_k_cu_81901b0b_240784cuda3std6ranges3__45__cpo4swapE)
_ZN40_INTERNAL_4cba35cc_4_k_cu_81901b0b_240784cuda3std6ranges3__45__cpo4swapE:
	.zero		1
.L_8:


//--------------------- .nv.constant0._ZN7cutlass13device_kernelINS_4gemm6kernel13GemmUniversalIN4cute5tupleIJiiiiEEENS1_10collective13CollectiveMmaINS1_34MainloopSm90TmaGmmaWarpSpecializedILi3ENS5_IJNS4_1CILi1EEENSA_ILi4EEESB_EEENS1_35KernelTmaWarpSpecializedCooperativeEEENS5_IJNSA_ILi128EEESG_NSA_ILi64EEEEEENS_6half_tENS5_IJSB_llEEESJ_SK_NS4_8TiledMMAINS4_8MMA_AtomIJNS4_4SM904GMMA26MMA_64x128x16_F32F16F16_SSILNSO_5MajorE1ELSQ_1ELNSO_7ScaleInE1ELSR_1EEEEEENS4_6LayoutINS5_IJNSA_ILi2EEESB_SB_EEENS5_IJSB_NSA_ILi0EEESX_EEEEENS5_IJNS4_10UnderscoreES10_S10_EEEEENS4_23SM90_TMA_LOAD_MULTICASTENS4_14ComposedLayoutINS4_7SwizzleILi3ELi4ELi3EEENS4_18smem_ptr_flag_bitsILi16EEENSU_INS5_IJSH_NSA_ILi8EEEEEENS5_IJSB_SH_EEEEEEEvNS4_8identityENS4_13SM90_TMA_LOADES1D_vS1E_EENS_8epilogue10collective6detail29Sm90TmaWarpSpecializedAdapterINS1I_15DefaultEpilogueISJ_NS5_IJlSB_lEEES1M_NS1H_6thread17LinearCombinationISJ_Li1EffLNS1N_9ScaleType4KindE0ELNS_15FloatRoundStyleE2ESJ_EENS1_15EpilogueDefaultEEEEEvvEEEEvNT_6ParamsE --------------------------
	.section	.nv.constant0._ZN7cutlass13device_kernelINS_4gemm6kernel13GemmUniversalIN4cute5tupleIJiiiiEEENS1_10collective13CollectiveMmaINS1_34MainloopSm90TmaGmmaWarpSpecializedILi3ENS5_IJNS4_1CILi1EEENSA_ILi4EEESB_EEENS1_35KernelTmaWarpSpecializedCooperativeEEENS5_IJNSA_ILi128EEESG_NSA_ILi64EEEEEENS_6half_tENS5_IJSB_llEEESJ_SK_NS4_8TiledMMAINS4_8MMA_AtomIJNS4_4SM904GMMA26MMA_64x128x16_F32F16F16_SSILNSO_5MajorE1ELSQ_1ELNSO_7ScaleInE1ELSR_1EEEEEENS4_6LayoutINS5_IJNSA_ILi2EEESB_SB_EEENS5_IJSB_NSA_ILi0EEESX_EEEEENS5_IJNS4_10UnderscoreES10_S10_EEEEENS4_23SM90_TMA_LOAD_MULTICASTENS4_14ComposedLayoutINS4_7SwizzleILi3ELi4ELi3EEENS4_18smem_ptr_flag_bitsILi16EEENSU_INS5_IJSH_NSA_ILi8EEEEEENS5_IJSB_SH_EEEEEEEvNS4_8identityENS4_13SM90_TMA_LOADES1D_vS1E_EENS_8epilogue10collective6detail29Sm90TmaWarpSpecializedAdapterINS1I_15DefaultEpilogueISJ_NS5_IJlSB_lEEES1M_NS1H_6thread17LinearCombinationISJ_Li1EffLNS1N_9ScaleType4KindE0ELNS_15FloatRoundStyleE2ESJ_EENS1_15EpilogueDefaultEEEEEvvEEEEvNT_6ParamsE,"a",@progbits
	.sectionflags	@""
	.align	4
.nv.constant0._ZN7cutlass13device_kernelINS_4gemm6kernel13GemmUniversalIN4cute5tupleIJiiiiEEENS1_10collective13CollectiveMmaINS1_34MainloopSm90TmaGmmaWarpSpecializedILi3ENS5_IJNS4_1CILi1EEENSA_ILi4EEESB_EEENS1_35KernelTmaWarpSpecializedCooperativeEEENS5_IJNSA_ILi128EEESG_NSA_ILi64EEEEEENS_6half_tENS5_IJSB_llEEESJ_SK_NS4_8TiledMMAINS4_8MMA_AtomIJNS4_4SM904GMMA26MMA_64x128x16_F32F16F16_SSILNSO_5MajorE1ELSQ_1ELNSO_7ScaleInE1ELSR_1EEEEEENS4_6LayoutINS5_IJNSA_ILi2EEESB_SB_EEENS5_IJSB_NSA_ILi0EEESX_EEEEENS5_IJNS4_10UnderscoreES10_S10_EEEEENS4_23SM90_TMA_LOAD_MULTICASTENS4_14ComposedLayoutINS4_7SwizzleILi3ELi4ELi3EEENS4_18smem_ptr_flag_bitsILi16EEENSU_INS5_IJSH_NSA_ILi8EEEEEENS5_IJSB_SH_EEEEEEEvNS4_8identityENS4_13SM90_TMA_LOADES1D_vS1E_EENS_8epilogue10collective6detail29Sm90TmaWarpSpecializedAdapterINS1I_15DefaultEpilogueISJ_NS5_IJlSB_lEEES1M_NS1H_6thread17LinearCombinationISJ_Li1EffLNS1N_9ScaleType4KindE0ELNS_15FloatRoundStyleE2ESJ_EENS1_15EpilogueDefaultEEEEEvvEEEEvNT_6ParamsE:
	.zero		1664


//--------------------- SYMBOLS --------------------------

	.type		.nv.reservedSmem.offset0,@object
	.size		.nv.reservedSmem.offset0,0x4
	.type		__assertfail,@function
